//
// Generated by NVIDIA NVVM Compiler
//
// Compiler Build ID: CL-36424714
// Cuda compilation tools, release 13.0, V13.0.88
// Based on NVVM 20.0.0
//

.version 9.0
.target sm_100
.address_size 64

	// .globl	_Z12conv2d_naivePfS_S_ii
// _ZZ12conv2d_tiledPfS_S_iiE6s_data has been demoted

.visible .entry _Z12conv2d_naivePfS_S_ii(
	.param .u64 .ptr .align 1 _Z12conv2d_naivePfS_S_ii_param_0,
	.param .u64 .ptr .align 1 _Z12conv2d_naivePfS_S_ii_param_1,
	.param .u64 .ptr .align 1 _Z12conv2d_naivePfS_S_ii_param_2,
	.param .u32 _Z12conv2d_naivePfS_S_ii_param_3,
	.param .u32 _Z12conv2d_naivePfS_S_ii_param_4
)
{
	.reg .pred 	%p<81>;
	.reg .b32 	%r<29>;
	.reg .b32 	%f<127>;
	.reg .b64 	%rd<40>;

	ld.param.u64 	%rd10, [_Z12conv2d_naivePfS_S_ii_param_0];
	ld.param.u64 	%rd9, [_Z12conv2d_naivePfS_S_ii_param_1];
	ld.param.u64 	%rd11, [_Z12conv2d_naivePfS_S_ii_param_2];
	ld.param.u32 	%r11, [_Z12conv2d_naivePfS_S_ii_param_3];
	ld.param.u32 	%r12, [_Z12conv2d_naivePfS_S_ii_param_4];
	cvta.to.global.u64 	%rd1, %rd11;
	cvta.to.global.u64 	%rd2, %rd10;
	mov.u32 	%r13, %ctaid.x;
	mov.u32 	%r14, %ntid.x;
	mov.u32 	%r15, %tid.x;
	mad.lo.s32 	%r1, %r13, %r14, %r15;
	mov.u32 	%r16, %ctaid.y;
	mov.u32 	%r17, %ntid.y;
	mov.u32 	%r18, %tid.y;
	mad.lo.s32 	%r2, %r16, %r17, %r18;
	setp.ge.s32 	%p6, %r2, %r12;
	setp.ge.s32 	%p7, %r1, %r11;
	or.pred  	%p8, %p7, %p6;
	@%p8 bra 	$L__BB0_52;
	add.s32 	%r19, %r2, -2;
	setp.gt.u32 	%p9, %r2, 1;
	setp.lt.s32 	%p10, %r19, %r12;
	and.pred  	%p1, %p9, %p10;
	mul.lo.s32 	%r3, %r19, %r11;
	add.s32 	%r20, %r1, -2;
	setp.gt.s32 	%p11, %r1, 1;
	setp.lt.s32 	%p12, %r20, %r11;
	and.pred  	%p2, %p11, %p12;
	and.pred  	%p14, %p1, %p2;
	cvt.s64.s32 	%rd12, %r3;
	cvt.s64.s32 	%rd3, %r1;
	add.s64 	%rd13, %rd3, %rd12;
	shl.b64 	%rd14, %rd13, 2;
	add.s64 	%rd4, %rd2, %rd14;
	mov.f32 	%f103, 0f00000000;
	not.pred 	%p15, %p14;
	@%p15 bra 	$L__BB0_3;
	ld.global.f32 	%f52, [%rd4+-8];
	ld.global.f32 	%f53, [%rd1];
	fma.rn.f32 	%f103, %f52, %f53, 0f00000000;
$L__BB0_3:
	setp.gt.s32 	%p16, %r1, 0;
	setp.le.s32 	%p17, %r1, %r11;
	and.pred  	%p3, %p16, %p17;
	and.pred  	%p18, %p1, %p3;
	not.pred 	%p19, %p18;
	@%p19 bra 	$L__BB0_5;
	ld.global.f32 	%f54, [%rd4+-4];
	ld.global.f32 	%f55, [%rd1+4];
	fma.rn.f32 	%f103, %f54, %f55, %f103;
$L__BB0_5:
	setp.lt.s32 	%p20, %r1, 0;
	not.pred 	%p21, %p1;
	or.pred  	%p22, %p21, %p20;
	@%p22 bra 	$L__BB0_7;
	add.s32 	%r21, %r1, %r3;
	mul.wide.s32 	%rd15, %r21, 4;
	add.s64 	%rd16, %rd2, %rd15;
	ld.global.f32 	%f56, [%rd16];
	ld.global.f32 	%f57, [%rd1+8];
	fma.rn.f32 	%f103, %f56, %f57, %f103;
$L__BB0_7:
	add.s32 	%r22, %r1, 1;
	setp.gt.s32 	%p23, %r1, -2;
	setp.lt.s32 	%p24, %r22, %r11;
	and.pred  	%p4, %p23, %p24;
	and.pred  	%p25, %p1, %p4;
	not.pred 	%p26, %p25;
	@%p26 bra 	$L__BB0_9;
	ld.global.f32 	%f58, [%rd4+4];
	ld.global.f32 	%f59, [%rd1+12];
	fma.rn.f32 	%f103, %f58, %f59, %f103;
$L__BB0_9:
	add.s32 	%r23, %r1, 2;
	setp.gt.s32 	%p27, %r1, -3;
	setp.lt.s32 	%p28, %r23, %r11;
	and.pred  	%p5, %p27, %p28;
	and.pred  	%p29, %p1, %p5;
	not.pred 	%p30, %p29;
	@%p30 bra 	$L__BB0_11;
	ld.global.f32 	%f60, [%rd4+8];
	ld.global.f32 	%f61, [%rd1+16];
	fma.rn.f32 	%f103, %f60, %f61, %f103;
$L__BB0_11:
	add.s32 	%r4, %r2, -1;
	setp.ge.u32 	%p31, %r4, %r12;
	add.s32 	%r5, %r3, %r11;
	not.pred 	%p32, %p2;
	cvt.s64.s32 	%rd17, %r5;
	add.s64 	%rd18, %rd3, %rd17;
	shl.b64 	%rd19, %rd18, 2;
	add.s64 	%rd5, %rd2, %rd19;
	or.pred  	%p33, %p31, %p32;
	@%p33 bra 	$L__BB0_13;
	ld.global.f32 	%f62, [%rd5+-8];
	ld.global.f32 	%f63, [%rd1+20];
	fma.rn.f32 	%f103, %f62, %f63, %f103;
$L__BB0_13:
	setp.ge.u32 	%p34, %r4, %r12;
	not.pred 	%p35, %p3;
	or.pred  	%p36, %p34, %p35;
	@%p36 bra 	$L__BB0_15;
	ld.global.f32 	%f64, [%rd5+-4];
	ld.global.f32 	%f65, [%rd1+24];
	fma.rn.f32 	%f103, %f64, %f65, %f103;
$L__BB0_15:
	setp.ge.u32 	%p37, %r4, %r12;
	setp.lt.s32 	%p38, %r1, 0;
	or.pred  	%p39, %p37, %p38;
	@%p39 bra 	$L__BB0_17;
	add.s32 	%r24, %r1, %r5;
	mul.wide.s32 	%rd20, %r24, 4;
	add.s64 	%rd21, %rd2, %rd20;
	ld.global.f32 	%f66, [%rd21];
	ld.global.f32 	%f67, [%rd1+28];
	fma.rn.f32 	%f103, %f66, %f67, %f103;
$L__BB0_17:
	setp.ge.u32 	%p40, %r4, %r12;
	not.pred 	%p41, %p4;
	or.pred  	%p42, %p40, %p41;
	@%p42 bra 	$L__BB0_19;
	ld.global.f32 	%f68, [%rd5+4];
	ld.global.f32 	%f69, [%rd1+32];
	fma.rn.f32 	%f103, %f68, %f69, %f103;
$L__BB0_19:
	setp.ge.u32 	%p43, %r4, %r12;
	not.pred 	%p44, %p5;
	or.pred  	%p45, %p43, %p44;
	@%p45 bra 	$L__BB0_21;
	ld.global.f32 	%f70, [%rd5+8];
	ld.global.f32 	%f71, [%rd1+36];
	fma.rn.f32 	%f103, %f70, %f71, %f103;
$L__BB0_21:
	add.s32 	%r6, %r5, %r11;
	cvt.s64.s32 	%rd22, %r6;
	add.s64 	%rd23, %rd3, %rd22;
	shl.b64 	%rd24, %rd23, 2;
	add.s64 	%rd6, %rd2, %rd24;
	not.pred 	%p46, %p2;
	@%p46 bra 	$L__BB0_23;
	ld.global.f32 	%f72, [%rd6+-8];
	ld.global.f32 	%f73, [%rd1+40];
	fma.rn.f32 	%f103, %f72, %f73, %f103;
$L__BB0_23:
	not.pred 	%p47, %p3;
	@%p47 bra 	$L__BB0_25;
	ld.global.f32 	%f74, [%rd6+-4];
	ld.global.f32 	%f75, [%rd1+44];
	fma.rn.f32 	%f103, %f74, %f75, %f103;
$L__BB0_25:
	setp.lt.s32 	%p48, %r1, 0;
	@%p48 bra 	$L__BB0_27;
	add.s32 	%r25, %r1, %r6;
	mul.wide.s32 	%rd25, %r25, 4;
	add.s64 	%rd26, %rd2, %rd25;
	ld.global.f32 	%f76, [%rd26];
	ld.global.f32 	%f77, [%rd1+48];
	fma.rn.f32 	%f103, %f76, %f77, %f103;
$L__BB0_27:
	not.pred 	%p49, %p4;
	@%p49 bra 	$L__BB0_29;
	ld.global.f32 	%f78, [%rd6+4];
	ld.global.f32 	%f79, [%rd1+52];
	fma.rn.f32 	%f103, %f78, %f79, %f103;
$L__BB0_29:
	@%p44 bra 	$L__BB0_31;
	ld.global.f32 	%f80, [%rd6+8];
	ld.global.f32 	%f81, [%rd1+56];
	fma.rn.f32 	%f103, %f80, %f81, %f103;
$L__BB0_31:
	add.s32 	%r7, %r2, 1;
	setp.ge.u32 	%p51, %r7, %r12;
	add.s32 	%r8, %r6, %r11;
	not.pred 	%p52, %p2;
	cvt.s64.s32 	%rd27, %r8;
	add.s64 	%rd28, %rd3, %rd27;
	shl.b64 	%rd29, %rd28, 2;
	add.s64 	%rd7, %rd2, %rd29;
	or.pred  	%p53, %p51, %p52;
	@%p53 bra 	$L__BB0_33;
	ld.global.f32 	%f82, [%rd7+-8];
	ld.global.f32 	%f83, [%rd1+60];
	fma.rn.f32 	%f103, %f82, %f83, %f103;
$L__BB0_33:
	setp.ge.u32 	%p54, %r7, %r12;
	not.pred 	%p55, %p3;
	or.pred  	%p56, %p54, %p55;
	@%p56 bra 	$L__BB0_35;
	ld.global.f32 	%f84, [%rd7+-4];
	ld.global.f32 	%f85, [%rd1+64];
	fma.rn.f32 	%f103, %f84, %f85, %f103;
$L__BB0_35:
	setp.ge.u32 	%p57, %r7, %r12;
	setp.lt.s32 	%p58, %r1, 0;
	or.pred  	%p59, %p57, %p58;
	@%p59 bra 	$L__BB0_37;
	add.s32 	%r26, %r1, %r8;
	mul.wide.s32 	%rd30, %r26, 4;
	add.s64 	%rd31, %rd2, %rd30;
	ld.global.f32 	%f86, [%rd31];
	ld.global.f32 	%f87, [%rd1+68];
	fma.rn.f32 	%f103, %f86, %f87, %f103;
$L__BB0_37:
	setp.ge.u32 	%p60, %r7, %r12;
	not.pred 	%p61, %p4;
	or.pred  	%p62, %p60, %p61;
	@%p62 bra 	$L__BB0_39;
	ld.global.f32 	%f88, [%rd7+4];
	ld.global.f32 	%f89, [%rd1+72];
	fma.rn.f32 	%f103, %f88, %f89, %f103;
$L__BB0_39:
	setp.ge.u32 	%p63, %r7, %r12;
	not.pred 	%p64, %p5;
	or.pred  	%p65, %p63, %p64;
	@%p65 bra 	$L__BB0_41;
	ld.global.f32 	%f90, [%rd7+8];
	ld.global.f32 	%f91, [%rd1+76];
	fma.rn.f32 	%f103, %f90, %f91, %f103;
$L__BB0_41:
	add.s32 	%r9, %r2, 2;
	setp.ge.u32 	%p66, %r9, %r12;
	add.s32 	%r10, %r8, %r11;
	not.pred 	%p67, %p2;
	cvt.s64.s32 	%rd32, %r10;
	add.s64 	%rd33, %rd3, %rd32;
	shl.b64 	%rd34, %rd33, 2;
	add.s64 	%rd8, %rd2, %rd34;
	or.pred  	%p68, %p66, %p67;
	@%p68 bra 	$L__BB0_43;
	ld.global.f32 	%f92, [%rd8+-8];
	ld.global.f32 	%f93, [%rd1+80];
	fma.rn.f32 	%f103, %f92, %f93, %f103;
$L__BB0_43:
	setp.ge.u32 	%p69, %r9, %r12;
	not.pred 	%p70, %p3;
	or.pred  	%p71, %p69, %p70;
	@%p71 bra 	$L__BB0_45;
	ld.global.f32 	%f94, [%rd8+-4];
	ld.global.f32 	%f95, [%rd1+84];
	fma.rn.f32 	%f103, %f94, %f95, %f103;
$L__BB0_45:
	setp.ge.u32 	%p72, %r9, %r12;
	setp.lt.s32 	%p73, %r1, 0;
	or.pred  	%p74, %p72, %p73;
	@%p74 bra 	$L__BB0_47;
	add.s32 	%r27, %r1, %r10;
	mul.wide.s32 	%rd35, %r27, 4;
	add.s64 	%rd36, %rd2, %rd35;
	ld.global.f32 	%f96, [%rd36];
	ld.global.f32 	%f97, [%rd1+88];
	fma.rn.f32 	%f103, %f96, %f97, %f103;
$L__BB0_47:
	setp.ge.u32 	%p75, %r9, %r12;
	not.pred 	%p76, %p4;
	or.pred  	%p77, %p75, %p76;
	@%p77 bra 	$L__BB0_49;
	ld.global.f32 	%f98, [%rd8+4];
	ld.global.f32 	%f99, [%rd1+92];
	fma.rn.f32 	%f103, %f98, %f99, %f103;
$L__BB0_49:
	setp.ge.u32 	%p78, %r9, %r12;
	or.pred  	%p80, %p78, %p64;
	@%p80 bra 	$L__BB0_51;
	ld.global.f32 	%f100, [%rd8+8];
	ld.global.f32 	%f101, [%rd1+96];
	fma.rn.f32 	%f103, %f100, %f101, %f103;
$L__BB0_51:
	add.s32 	%r28, %r6, %r1;
	cvta.to.global.u64 	%rd37, %rd9;
	mul.wide.s32 	%rd38, %r28, 4;
	add.s64 	%rd39, %rd37, %rd38;
	st.global.f32 	[%rd39], %f103;
$L__BB0_52:
	ret;

}
	// .globl	_Z12conv2d_tiledPfS_S_ii
.visible .entry _Z12conv2d_tiledPfS_S_ii(
	.param .u64 .ptr .align 1 _Z12conv2d_tiledPfS_S_ii_param_0,
	.param .u64 .ptr .align 1 _Z12conv2d_tiledPfS_S_ii_param_1,
	.param .u64 .ptr .align 1 _Z12conv2d_tiledPfS_S_ii_param_2,
	.param .u32 _Z12conv2d_tiledPfS_S_ii_param_3,
	.param .u32 _Z12conv2d_tiledPfS_S_ii_param_4
)
{
	.reg .pred 	%p<16>;
	.reg .b32 	%r<44>;
	.reg .b32 	%f<77>;
	.reg .b64 	%rd<11>;
	// demoted variable
	.shared .align 4 .b8 _ZZ12conv2d_tiledPfS_S_iiE6s_data[1600];
	ld.param.u64 	%rd3, [_Z12conv2d_tiledPfS_S_ii_param_0];
	ld.param.u64 	%rd4, [_Z12conv2d_tiledPfS_S_ii_param_1];
	ld.param.u64 	%rd5, [_Z12conv2d_tiledPfS_S_ii_param_2];
	ld.param.u32 	%r21, [_Z12conv2d_tiledPfS_S_ii_param_3];
	ld.param.u32 	%r22, [_Z12conv2d_tiledPfS_S_ii_param_4];
	mov.u32 	%r1, %tid.x;
	mov.u32 	%r2, %tid.y;
	mov.u32 	%r23, %ctaid.x;
	shl.b32 	%r24, %r23, 4;
	add.s32 	%r3, %r24, %r1;
	mov.u32 	%r25, %ctaid.y;
	shl.b32 	%r4, %r25, 4;
	add.s32 	%r5, %r4, %r2;
	setp.gt.u32 	%p2, %r2, 19;
	@%p2 bra 	$L__BB1_9;
	add.s32 	%r6, %r1, -2;
	shl.b32 	%r26, %r1, 2;
	mov.u32 	%r27, _ZZ12conv2d_tiledPfS_S_iiE6s_data;
	add.s32 	%r7, %r27, %r26;
	add.s32 	%r8, %r3, -2;
	cvta.to.global.u64 	%rd1, %rd3;
	mov.u32 	%r39, %r2;
$L__BB1_2:
	setp.gt.u32 	%p3, %r1, 19;
	@%p3 bra 	$L__BB1_8;
	add.s32 	%r29, %r39, %r4;
	add.s32 	%r30, %r29, -2;
	setp.gt.u32 	%p4, %r29, 1;
	setp.lt.s32 	%p5, %r30, %r22;
	and.pred  	%p1, %p4, %p5;
	mad.lo.s32 	%r42, %r39, 80, %r7;
	mad.lo.s32 	%r41, %r30, %r21, %r8;
	not.pred 	%p7, %p1;
	mov.u32 	%r40, %r3;
	mov.u32 	%r43, %r6;
$L__BB1_4:
	mul.wide.s32 	%rd6, %r41, 4;
	add.s64 	%rd2, %rd1, %rd6;
	add.s32 	%r31, %r40, -2;
	setp.lt.s32 	%p6, %r31, 0;
	or.pred  	%p8, %p7, %p6;
	setp.ge.s32 	%p9, %r31, %r21;
	or.pred  	%p10, %p9, %p8;
	@%p10 bra 	$L__BB1_6;
	ld.global.f32 	%f1, [%rd2];
	st.shared.f32 	[%r42], %f1;
	bra.uni 	$L__BB1_7;
$L__BB1_6:
	mov.b32 	%r32, 0;
	st.shared.u32 	[%r42], %r32;
$L__BB1_7:
	add.s32 	%r16, %r43, 16;
	add.s32 	%r33, %r43, 2;
	add.s32 	%r42, %r42, 64;
	add.s32 	%r41, %r41, 16;
	add.s32 	%r40, %r40, 16;
	setp.lt.u32 	%p11, %r33, 4;
	mov.u32 	%r43, %r16;
	@%p11 bra 	$L__BB1_4;
$L__BB1_8:
	add.s32 	%r20, %r39, 16;
	setp.lt.u32 	%p12, %r39, 4;
	mov.u32 	%r39, %r20;
	@%p12 bra 	$L__BB1_2;
$L__BB1_9:
	bar.sync 	0;
	setp.ge.s32 	%p13, %r5, %r22;
	setp.ge.s32 	%p14, %r3, %r21;
	or.pred  	%p15, %p14, %p13;
	@%p15 bra 	$L__BB1_11;
	cvta.to.global.u64 	%rd7, %rd5;
	mov.u32 	%r34, _ZZ12conv2d_tiledPfS_S_iiE6s_data;
	mad.lo.s32 	%r35, %r2, 80, %r34;
	shl.b32 	%r36, %r1, 2;
	add.s32 	%r37, %r35, %r36;
	ld.shared.f32 	%f2, [%r37];
	ld.global.f32 	%f3, [%rd7];
	fma.rn.f32 	%f4, %f2, %f3, 0f00000000;
	ld.shared.f32 	%f5, [%r37+4];
	ld.global.f32 	%f6, [%rd7+4];
	fma.rn.f32 	%f7, %f5, %f6, %f4;
	ld.shared.f32 	%f8, [%r37+8];
	ld.global.f32 	%f9, [%rd7+8];
	fma.rn.f32 	%f10, %f8, %f9, %f7;
	ld.shared.f32 	%f11, [%r37+12];
	ld.global.f32 	%f12, [%rd7+12];
	fma.rn.f32 	%f13, %f11, %f12, %f10;
	ld.shared.f32 	%f14, [%r37+16];
	ld.global.f32 	%f15, [%rd7+16];
	fma.rn.f32 	%f16, %f14, %f15, %f13;
	ld.shared.f32 	%f17, [%r37+80];
	ld.global.f32 	%f18, [%rd7+20];
	fma.rn.f32 	%f19, %f17, %f18, %f16;
	ld.shared.f32 	%f20, [%r37+84];
	ld.global.f32 	%f21, [%rd7+24];
	fma.rn.f32 	%f22, %f20, %f21, %f19;
	ld.shared.f32 	%f23, [%r37+88];
	ld.global.f32 	%f24, [%rd7+28];
	fma.rn.f32 	%f25, %f23, %f24, %f22;
	ld.shared.f32 	%f26, [%r37+92];
	ld.global.f32 	%f27, [%rd7+32];
	fma.rn.f32 	%f28, %f26, %f27, %f25;
	ld.shared.f32 	%f29, [%r37+96];
	ld.global.f32 	%f30, [%rd7+36];
	fma.rn.f32 	%f31, %f29, %f30, %f28;
	ld.shared.f32 	%f32, [%r37+160];
	ld.global.f32 	%f33, [%rd7+40];
	fma.rn.f32 	%f34, %f32, %f33, %f31;
	ld.shared.f32 	%f35, [%r37+164];
	ld.global.f32 	%f36, [%rd7+44];
	fma.rn.f32 	%f37, %f35, %f36, %f34;
	ld.shared.f32 	%f38, [%r37+168];
	ld.global.f32 	%f39, [%rd7+48];
	fma.rn.f32 	%f40, %f38, %f39, %f37;
	ld.shared.f32 	%f41, [%r37+172];
	ld.global.f32 	%f42, [%rd7+52];
	fma.rn.f32 	%f43, %f41, %f42, %f40;
	ld.shared.f32 	%f44, [%r37+176];
	ld.global.f32 	%f45, [%rd7+56];
	fma.rn.f32 	%f46, %f44, %f45, %f43;
	ld.shared.f32 	%f47, [%r37+240];
	ld.global.f32 	%f48, [%rd7+60];
	fma.rn.f32 	%f49, %f47, %f48, %f46;
	ld.shared.f32 	%f50, [%r37+244];
	ld.global.f32 	%f51, [%rd7+64];
	fma.rn.f32 	%f52, %f50, %f51, %f49;
	ld.shared.f32 	%f53, [%r37+248];
	ld.global.f32 	%f54, [%rd7+68];
	fma.rn.f32 	%f55, %f53, %f54, %f52;
	ld.shared.f32 	%f56, [%r37+252];
	ld.global.f32 	%f57, [%rd7+72];
	fma.rn.f32 	%f58, %f56, %f57, %f55;
	ld.shared.f32 	%f59, [%r37+256];
	ld.global.f32 	%f60, [%rd7+76];
	fma.rn.f32 	%f61, %f59, %f60, %f58;
	ld.shared.f32 	%f62, [%r37+320];
	ld.global.f32 	%f63, [%rd7+80];
	fma.rn.f32 	%f64, %f62, %f63, %f61;
	ld.shared.f32 	%f65, [%r37+324];
	ld.global.f32 	%f66, [%rd7+84];
	fma.rn.f32 	%f67, %f65, %f66, %f64;
	ld.shared.f32 	%f68, [%r37+328];
	ld.global.f32 	%f69, [%rd7+88];
	fma.rn.f32 	%f70, %f68, %f69, %f67;
	ld.shared.f32 	%f71, [%r37+332];
	ld.global.f32 	%f72, [%rd7+92];
	fma.rn.f32 	%f73, %f71, %f72, %f70;
	ld.shared.f32 	%f74, [%r37+336];
	ld.global.f32 	%f75, [%rd7+96];
	fma.rn.f32 	%f76, %f74, %f75, %f73;
	mad.lo.s32 	%r38, %r21, %r5, %r3;
	cvta.to.global.u64 	%rd8, %rd4;
	mul.wide.s32 	%rd9, %r38, 4;
	add.s64 	%rd10, %rd8, %rd9;
	st.global.f32 	[%rd10], %f76;
$L__BB1_11:
	ret;

}


// ===== COMPILED SASS (sm_100) =====

	.target	sm_100

	.elftype	@"ET_EXEC"


//--------------------- .note.nv.tkinfo           --------------------------
	.section	.note.nv.tkinfo,"",@"SHT_NOTE"
	.sectionflags	@"SHF_NOTE_NV_TKINFO"
	.tkinfo
        /*0018*/ 	.word	0x00000002
        /*0030*/ 	.string	""
        /*0030*/ 	.string	"ptxas"
        /*0030*/ 	.string	"Cuda compilation tools, release 13.0, V13.0.88"
        /*0030*/ 	.string	"Build cuda_13.0.r13.0/compiler.36424714_0"
        /*0030*/ 	.string	"-arch sm_100 -m 64 "



//--------------------- .note.nv.cuinfo           --------------------------
	.section	.note.nv.cuinfo,"",@"SHT_NOTE"
	.sectionflags	@"SHF_NOTE_NV_CUINFO"
        /*0018*/ 	.short	0x0002
        /*001a*/ 	.short	0x0064
        /*001c*/ 	.short	0x0082
	.zero		2


//--------------------- .nv.info                  --------------------------
	.section	.nv.info,"",@"SHT_CUDA_INFO"
	.align	4


	//----- nvinfo : EIATTR_REGCOUNT
	.align		4
        /*0000*/ 	.byte	0x04, 0x2f
        /*0002*/ 	.short	(.L_1 - .L_0)
	.align		4
.L_0:
        /*0004*/ 	.word	index@(_Z12conv2d_naivePfS_S_ii)
        /*0008*/ 	.word	0x00000020


	//----- nvinfo : EIATTR_FRAME_SIZE
	.align		4
.L_1:
        /*000c*/ 	.byte	0x04, 0x11
        /*000e*/ 	.short	(.L_3 - .L_2)
	.align		4
.L_2:
        /*0010*/ 	.word	index@(_Z12conv2d_naivePfS_S_ii)
        /*0014*/ 	.word	0x00000000


	//----- nvinfo : EIATTR_REGCOUNT
	.align		4
.L_3:
        /*0018*/ 	.byte	0x04, 0x2f
        /*001a*/ 	.short	(.L_5 - .L_4)
	.align		4
.L_4:
        /*001c*/ 	.word	index@(_Z12conv2d_tiledPfS_S_ii)
        /*0020*/ 	.word	0x00000020


	//----- nvinfo : EIATTR_FRAME_SIZE
	.align		4
.L_5:
        /*0024*/ 	.byte	0x04, 0x11
        /*0026*/ 	.short	(.L_7 - .L_6)
	.align		4
.L_6:
        /*0028*/ 	.word	index@(_Z12conv2d_tiledPfS_S_ii)
        /*002c*/ 	.word	0x00000000


	//----- nvinfo : EIATTR_MIN_STACK_SIZE
	.align		4
.L_7:
        /*0030*/ 	.byte	0x04, 0x12
        /*0032*/ 	.short	(.L_9 - .L_8)
	.align		4
.L_8:
        /*0034*/ 	.word	index@(_Z12conv2d_tiledPfS_S_ii)
        /*0038*/ 	.word	0x00000000


	//----- nvinfo : EIATTR_MIN_STACK_SIZE
	.align		4
.L_9:
        /*003c*/ 	.byte	0x04, 0x12
        /*003e*/ 	.short	(.L_11 - .L_10)
	.align		4
.L_10:
        /*0040*/ 	.word	index@(_Z12conv2d_naivePfS_S_ii)
        /*0044*/ 	.word	0x00000000
.L_11:


//--------------------- .nv.compat                --------------------------
	.section	.nv.compat,"",@"SHT_CUDA_COMPAT_INFO"
	.align	4
        /*0000*/ 	.byte	0x02, 0x09, 0x00, 0x00, 0x02, 0x02, 0x01, 0x00, 0x02, 0x05, 0x05, 0x00, 0x03, 0x07, 0x01, 0x01
        /*0010*/ 	.byte	0x02, 0x03, 0x00, 0x00, 0x02, 0x06, 0x01, 0x00, 0x04, 0x0b, 0x08, 0x00, 0x09, 0x00, 0x00, 0x00
        /*0020*/ 	.byte	0x00, 0x00, 0x00, 0x00


//--------------------- .nv.info._Z12conv2d_tiledPfS_S_ii --------------------------
	.section	.nv.info._Z12conv2d_tiledPfS_S_ii,"",@"SHT_CUDA_INFO"
	.sectionflags	@""
	.align	4


	//----- nvinfo : EIATTR_CUDA_API_VERSION
	.align		4
        /*0000*/ 	.byte	0x04, 0x37
        /*0002*/ 	.short	(.L_13 - .L_12)
.L_12:
        /*0004*/ 	.word	0x00000082


	//----- nvinfo : EIATTR_KPARAM_INFO
	.align		4
.L_13:
        /*0008*/ 	.byte	0x04, 0x17
        /*000a*/ 	.short	(.L_15 - .L_14)
.L_14:
        /*000c*/ 	.word	0x00000000
        /*0010*/ 	.short	0x0004
        /*0012*/ 	.short	0x001c
        /*0014*/ 	.byte	0x00, 0xf0, 0x11, 0x00


	//----- nvinfo : EIATTR_KPARAM_INFO
	.align		4
.L_15:
        /*0018*/ 	.byte	0x04, 0x17
        /*001a*/ 	.short	(.L_17 - .L_16)
.L_16:
        /*001c*/ 	.word	0x00000000
        /*0020*/ 	.short	0x0003
        /*0022*/ 	.short	0x0018
        /*0024*/ 	.byte	0x00, 0xf0, 0x11, 0x00


	//----- nvinfo : EIATTR_KPARAM_INFO
	.align		4
.L_17:
        /*0028*/ 	.byte	0x04, 0x17
        /*002a*/ 	.short	(.L_19 - .L_18)
.L_18:
        /*002c*/ 	.word	0x00000000
        /*0030*/ 	.short	0x0002
        /*0032*/ 	.short	0x0010
        /*0034*/ 	.byte	0x00, 0xf5, 0x21, 0x00


	//----- nvinfo : EIATTR_KPARAM_INFO
	.align		4
.L_19:
        /*0038*/ 	.byte	0x04, 0x17
        /*003a*/ 	.short	(.L_21 - .L_20)
.L_20:
        /*003c*/ 	.word	0x00000000
        /*0040*/ 	.short	0x0001
        /*0042*/ 	.short	0x0008
        /*0044*/ 	.byte	0x00, 0xf5, 0x21, 0x00


	//----- nvinfo : EIATTR_KPARAM_INFO
	.align		4
.L_21:
        /*0048*/ 	.byte	0x04, 0x17
        /*004a*/ 	.short	(.L_23 - .L_22)
.L_22:
        /*004c*/ 	.word	0x00000000
        /*0050*/ 	.short	0x0000
        /*0052*/ 	.short	0x0000
        /*0054*/ 	.byte	0x00, 0xf5, 0x21, 0x00


	//----- nvinfo : EIATTR_SPARSE_MMA_MASK
	.align		4
.L_23:
        /*0058*/ 	.byte	0x03, 0x50
        /*005a*/ 	.short	0x0000


	//----- nvinfo : EIATTR_MAXREG_COUNT
	.align		4
        /*005c*/ 	.byte	0x03, 0x1b
        /*005e*/ 	.short	0x00ff


	//----- nvinfo : EIATTR_NUM_BARRIERS
	.align		4
        /*0060*/ 	.byte	0x02, 0x4c
        /*0062*/ 	.byte	0x01
	.zero		1


	//----- nvinfo : EIATTR_MERCURY_ISA_VERSION
	.align		4
        /*0064*/ 	.byte	0x03, 0x5f
        /*0066*/ 	.short	0x0101


	//----- nvinfo : EIATTR_VRC_CTA_INIT_COUNT
	.align		4
        /*0068*/ 	.byte	0x02, 0x4a
	.zero		1
	.zero		1


	//----- nvinfo : EIATTR_EXIT_INSTR_OFFSETS
	.align		4
        /*006c*/ 	.byte	0x04, 0x1c
        /*006e*/ 	.short	(.L_25 - .L_24)


	//   ....[0]....
.L_24:
        /*0070*/ 	.word	0x00000380


	//   ....[1]....
        /*0074*/ 	.word	0x000008e0


	//----- nvinfo : EIATTR_CRS_STACK_SIZE
	.align		4
.L_25:
        /*0078*/ 	.byte	0x04, 0x1e
        /*007a*/ 	.short	(.L_27 - .L_26)
.L_26:
        /*007c*/ 	.word	0x00000000


	//----- nvinfo : EIATTR_CBANK_PARAM_SIZE
	.align		4
.L_27:
        /*0080*/ 	.byte	0x03, 0x19
        /*0082*/ 	.short	0x0020


	//----- nvinfo : EIATTR_PARAM_CBANK
	.align		4
        /*0084*/ 	.byte	0x04, 0x0a
        /*0086*/ 	.short	(.L_29 - .L_28)
	.align		4
.L_28:
        /*0088*/ 	.word	index@(.nv.constant0._Z12conv2d_tiledPfS_S_ii)
        /*008c*/ 	.short	0x0380
        /*008e*/ 	.short	0x0020


	//----- nvinfo : EIATTR_SW_WAR
	.align		4
.L_29:
        /*0090*/ 	.byte	0x04, 0x36
        /*0092*/ 	.short	(.L_31 - .L_30)
.L_30:
        /*0094*/ 	.word	0x00000008
.L_31:


//--------------------- .nv.info._Z12conv2d_naivePfS_S_ii --------------------------
	.section	.nv.info._Z12conv2d_naivePfS_S_ii,"",@"SHT_CUDA_INFO"
	.sectionflags	@""
	.align	4


	//----- nvinfo : EIATTR_CUDA_API_VERSION
	.align		4
        /*0000*/ 	.byte	0x04, 0x37
        /*0002*/ 	.short	(.L_33 - .L_32)
.L_32:
        /*0004*/ 	.word	0x00000082


	//----- nvinfo : EIATTR_KPARAM_INFO
	.align		4
.L_33:
        /*0008*/ 	.byte	0x04, 0x17
        /*000a*/ 	.short	(.L_35 - .L_34)
.L_34:
        /*000c*/ 	.word	0x00000000
        /*0010*/ 	.short	0x0004
        /*0012*/ 	.short	0x001c
        /*0014*/ 	.byte	0x00, 0xf0, 0x11, 0x00


	//----- nvinfo : EIATTR_KPARAM_INFO
	.align		4
.L_35:
        /*0018*/ 	.byte	0x04, 0x17
        /*001a*/ 	.short	(.L_37 - .L_36)
.L_36:
        /*001c*/ 	.word	0x00000000
        /*0020*/ 	.short	0x0003
        /*0022*/ 	.short	0x0018
        /*0024*/ 	.byte	0x00, 0xf0, 0x11, 0x00


	//----- nvinfo : EIATTR_KPARAM_INFO
	.align		4
.L_37:
        /*0028*/ 	.byte	0x04, 0x17
        /*002a*/ 	.short	(.L_39 - .L_38)
.L_38:
        /*002c*/ 	.word	0x00000000
        /*0030*/ 	.short	0x0002
        /*0032*/ 	.short	0x0010
        /*0034*/ 	.byte	0x00, 0xf5, 0x21, 0x00


	//----- nvinfo : EIATTR_KPARAM_INFO
	.align		4
.L_39:
        /*0038*/ 	.byte	0x04, 0x17
        /*003a*/ 	.short	(.L_41 - .L_40)
.L_40:
        /*003c*/ 	.word	0x00000000
        /*0040*/ 	.short	0x0001
        /*0042*/ 	.short	0x0008
        /*0044*/ 	.byte	0x00, 0xf5, 0x21, 0x00


	//----- nvinfo : EIATTR_KPARAM_INFO
	.align		4
.L_41:
        /*0048*/ 	.byte	0x04, 0x17
        /*004a*/ 	.short	(.L_43 - .L_42)
.L_42:
        /*004c*/ 	.word	0x00000000
        /*0050*/ 	.short	0x0000
        /*0052*/ 	.short	0x0000
        /*0054*/ 	.byte	0x00, 0xf5, 0x21, 0x00


	//----- nvinfo : EIATTR_SPARSE_MMA_MASK
	.align		4
.L_43:
        /*0058*/ 	.byte	0x03, 0x50
        /*005a*/ 	.short	0x0000


	//----- nvinfo : EIATTR_MAXREG_COUNT
	.align		4
        /*005c*/ 	.byte	0x03, 0x1b
        /*005e*/ 	.short	0x00ff


	//----- nvinfo : EIATTR_MERCURY_ISA_VERSION
	.align		4
        /*0060*/ 	.byte	0x03, 0x5f
        /*0062*/ 	.short	0x0101


	//----- nvinfo : EIATTR_VRC_CTA_INIT_COUNT
	.align		4
        /*0064*/ 	.byte	0x02, 0x4a
	.zero		1
	.zero		1


	//----- nvinfo : EIATTR_EXIT_INSTR_OFFSETS
	.align		4
        /*0068*/ 	.byte	0x04, 0x1c
        /*006a*/ 	.short	(.L_45 - .L_44)


	//   ....[0]....
.L_44:
        /*006c*/ 	.word	0x000000c0


	//   ....[1]....
        /*0070*/ 	.word	0x00000c60


	//----- nvinfo : EIATTR_CBANK_PARAM_SIZE
	.align		4
.L_45:
        /*0074*/ 	.byte	0x03, 0x19
        /*0076*/ 	.short	0x0020


	//----- nvinfo : EIATTR_PARAM_CBANK
	.align		4
        /*0078*/ 	.byte	0x04, 0x0a
        /*007a*/ 	.short	(.L_47 - .L_46)
	.align		4
.L_46:
        /*007c*/ 	.word	index@(.nv.constant0._Z12conv2d_naivePfS_S_ii)
        /*0080*/ 	.short	0x0380
        /*0082*/ 	.short	0x0020


	//----- nvinfo : EIATTR_SW_WAR
	.align		4
.L_47:
        /*0084*/ 	.byte	0x04, 0x36
        /*0086*/ 	.short	(.L_49 - .L_48)
.L_48:
        /*0088*/ 	.word	0x00000008
.L_49:


//--------------------- .nv.callgraph             --------------------------
	.section	.nv.callgraph,"",@"SHT_CUDA_CALLGRAPH"
	.align	4
	.sectionentsize	8
	.align		4
        /*0000*/ 	.word	0x00000000
	.align		4
        /*0004*/ 	.word	0xffffffff
	.align		4
        /*0008*/ 	.word	0x00000000
	.align		4
        /*000c*/ 	.word	0xfffffffe
	.align		4
        /*0010*/ 	.word	0x00000000
	.align		4
        /*0014*/ 	.word	0xfffffffd
	.align		4
        /*0018*/ 	.word	0x00000000
	.align		4
        /*001c*/ 	.word	0xfffffffc


//--------------------- .text._Z12conv2d_tiledPfS_S_ii --------------------------
	.section	.text._Z12conv2d_tiledPfS_S_ii,"ax",@progbits
	.align	128
        .global         _Z12conv2d_tiledPfS_S_ii
        .type           _Z12conv2d_tiledPfS_S_ii,@function
        .size           _Z12conv2d_tiledPfS_S_ii,(.L_x_8 - _Z12conv2d_tiledPfS_S_ii)
        .other          _Z12conv2d_tiledPfS_S_ii,@"STO_CUDA_ENTRY STV_DEFAULT"
_Z12conv2d_tiledPfS_S_ii:
.text._Z12conv2d_tiledPfS_S_ii:
[----:B------:R-:W-:Y:S01]  /*0000*/  LDC R1, c[0x0][0x37c] ;  /* 0x0000df00ff017b82 */ /* 0x000fe20000000800 */
[----:B------:R-:W0:Y:S01]  /*0010*/  S2R R0, SR_TID.Y ;  /* 0x0000000000007919 */ /* 0x000e220000002200 */
[----:B------:R-:W1:Y:S01]  /*0020*/  LDCU.64 UR6, c[0x0][0x358] ;  /* 0x00006b00ff0677ac */ /* 0x000e620008000a00 */
[----:B------:R-:W-:Y:S01]  /*0030*/  BSSY.RECONVERGENT B0, `(.L_x_0) ;  /* 0x0000030000007945 */ /* 0x000fe20003800200 */
[----:B------:R-:W2:Y:S01]  /*0040*/  S2R R4, SR_TID.X ;  /* 0x0000000000047919 */ /* 0x000ea20000002100 */
[----:B------:R-:W3:Y:S01]  /*0050*/  LDCU UR8, c[0x0][0x398] ;  /* 0x00007300ff0877ac */ /* 0x000ee20008000800 */
[----:B------:R-:W2:Y:S01]  /*0060*/  S2R R5, SR_CTAID.X ;  /* 0x0000000000057919 */ /* 0x000ea20000002500 */
[----:B------:R-:W4:Y:S01]  /*0070*/  S2R R18, SR_CTAID.Y ;  /* 0x0000000000127919 */ /* 0x000f220000002600 */
[----:B0-----:R-:W-:Y:S02]  /*0080*/  ISETP.GT.U32.AND P0, PT, R0, 0x13, PT ;  /* 0x000000130000780c */ /* 0x001fe40003f04070 */
[----:B--2---:R-:W-:-:S02]  /*0090*/  LEA R5, R5, R4, 0x4 ;  /* 0x0000000405057211 */ /* 0x004fc400078e20ff */
[----:B----4-:R-:W-:-:S09]  /*00a0*/  LEA R8, R18, R0, 0x4 ;  /* 0x0000000012087211 */ /* 0x010fd200078e20ff */
[----:B-1-3--:R-:W-:Y:S05]  /*00b0*/  @P0 BRA `(.L_x_1) ;  /* 0x00000000009c0947 */ /* 0x00afea0003800000 */
[----:B------:R-:W0:Y:S01]  /*00c0*/  S2UR UR5, SR_CgaCtaId ;  /* 0x00000000000579c3 */ /* 0x000e220000008800 */
[----:B------:R-:W-:Y:S01]  /*00d0*/  UMOV UR4, 0x400 ;  /* 0x0000040000047882 */ /* 0x000fe20000000000 */
[----:B------:R-:W-:Y:S02]  /*00e0*/  IADD3 R9, PT, PT, R4, -0x2, RZ ;  /* 0xfffffffe04097810 */ /* 0x000fe40007ffe0ff */
[----:B------:R-:W-:Y:S02]  /*00f0*/  IADD3 R11, PT, PT, R5, -0x2, RZ ;  /* 0xfffffffe050b7810 */ /* 0x000fe40007ffe0ff */
[----:B------:R-:W-:Y:S01]  /*0100*/  MOV R7, R0 ;  /* 0x0000000000077202 */ /* 0x000fe20000000f00 */
[----:B0-----:R-:W-:-:S06]  /*0110*/  ULEA UR4, UR5, UR4, 0x18 ;  /* 0x0000000405047291 */ /* 0x001fcc000f8ec0ff */
[----:B------:R-:W-:-:S07]  /*0120*/  LEA R10, R4, UR4, 0x2 ;  /* 0x00000004040a7c11 */ /* 0x000fce000f8e10ff */
.L_x_5:
[----:B------:R-:W-:Y:S01]  /*0130*/  ISETP.GT.U32.AND P0, PT, R4, 0x13, PT ;  /* 0x000000130400780c */ /* 0x000fe20003f04070 */
[----:B------:R-:W-:Y:S01]  /*0140*/  BSSY.RECONVERGENT B1, `(.L_x_2) ;  /* 0x000001c000017945 */ /* 0x000fe20003800200 */
[C---:B------:R-:W-:Y:S02]  /*0150*/  ISETP.GE.U32.AND P2, PT, R7.reuse, 0x4, PT ;  /* 0x000000040700780c */ /* 0x040fe40003f46070 */
[----:B------:R-:W-:-:S09]  /*0160*/  IADD3 R17, PT, PT, R7, 0x10, RZ ;  /* 0x0000001007117810 */ /* 0x000fd20007ffe0ff */
[----:B------:R-:W-:Y:S05]  /*0170*/  @P0 BRA `(.L_x_3) ;  /* 0x0000000000600947 */ /* 0x000fea0003800000 */
[----:B------:R-:W0:Y:S01]  /*0180*/  LDCU.64 UR4, c[0x0][0x398] ;  /* 0x00007300ff0477ac */ /* 0x000e220008000a00 */
[----:B------:R-:W1:Y:S01]  /*0190*/  LDC.64 R2, c[0x0][0x380] ;  /* 0x0000e000ff027b82 */ /* 0x000e620000000a00 */
[----:B------:R-:W-:Y:S02]  /*01a0*/  LEA R12, R18, R7, 0x4 ;  /* 0x00000007120c7211 */ /* 0x000fe400078e20ff */
[----:B------:R-:W-:Y:S02]  /*01b0*/  MOV R14, R5 ;  /* 0x00000005000e7202 */ /* 0x000fe40000000f00 */
[----:B------:R-:W-:Y:S02]  /*01c0*/  IADD3 R6, PT, PT, R12, -0x2, RZ ;  /* 0xfffffffe0c067810 */ /* 0x000fe40007ffe0ff */
[----:B------:R-:W-:Y:S02]  /*01d0*/  MOV R15, R9 ;  /* 0x00000009000f7202 */ /* 0x000fe40000000f00 */
[C---:B0-----:R-:W-:Y:S01]  /*01e0*/  ISETP.GE.AND P0, PT, R6.reuse, UR5, PT ;  /* 0x0000000506007c0c */ /* 0x041fe2000bf06270 */
[----:B------:R-:W-:-:S03]  /*01f0*/  IMAD R13, R6, UR4, R11 ;  /* 0x00000004060d7c24 */ /* 0x000fc6000f8e020b */
[----:B------:R-:W-:Y:S01]  /*0200*/  ISETP.GT.U32.AND P0, PT, R12, 0x1, !P0 ;  /* 0x000000010c00780c */ /* 0x000fe20004704070 */
[----:B------:R-:W-:-:S12]  /*0210*/  IMAD R12, R7, 0x50, R10 ;  /* 0x00000050070c7824 */ /* 0x000fd800078e020a */
.L_x_4:
[----:B------:R-:W-:-:S04]  /*0220*/  IADD3 R6, PT, PT, R14, -0x2, RZ ;  /* 0xfffffffe0e067810 */ /* 0x000fc80007ffe0ff */
[----:B------:R-:W-:-:S04]  /*0230*/  ISETP.LT.OR P1, PT, R6, RZ, !P0 ;  /* 0x000000ff0600720c */ /* 0x000fc80004721670 */
[----:B------:R-:W-:Y:S01]  /*0240*/  ISETP.GE.OR P1, PT, R6, UR8, P1 ;  /* 0x0000000806007c0c */ /* 0x000fe20008f26670 */
[----:B-1----:R-:W-:-:S12]  /*0250*/  IMAD.WIDE R6, R13, 0x4, R2 ;  /* 0x000000040d067825 */ /* 0x002fd800078e0202 */
[----:B------:R-:W2:Y:S01]  /*0260*/  @!P1 LDG.E R7, desc[UR6][R6.64] ;  /* 0x0000000606079981 */ /* 0x000ea2000c1e1900 */
[C---:B------:R-:W-:Y:S02]  /*0270*/  IADD3 R16, PT, PT, R15.reuse, 0x2, RZ ;  /* 0x000000020f107810 */ /* 0x040fe40007ffe0ff */
[----:B------:R-:W-:Y:S02]  /*0280*/  IADD3 R15, PT, PT, R15, 0x10, RZ ;  /* 0x000000100f0f7810 */ /* 0x000fe40007ffe0ff */
[----:B------:R-:W-:Y:S02]  /*0290*/  IADD3 R14, PT, PT, R14, 0x10, RZ ;  /* 0x000000100e0e7810 */ /* 0x000fe40007ffe0ff */
[----:B------:R-:W-:Y:S01]  /*02a0*/  IADD3 R13, PT, PT, R13, 0x10, RZ ;  /* 0x000000100d0d7810 */ /* 0x000fe20007ffe0ff */
[----:B--2---:R-:W-:Y:S04]  /*02b0*/  @!P1 STS [R12], R7 ;  /* 0x000000070c009388 */ /* 0x004fe80000000800 */
[----:B------:R0:W-:Y:S01]  /*02c0*/  @P1 STS [R12], RZ ;  /* 0x000000ff0c001388 */ /* 0x0001e20000000800 */
[----:B------:R-:W-:-:S02]  /*02d0*/  ISETP.GE.U32.AND P1, PT, R16, 0x4, PT ;  /* 0x000000041000780c */ /* 0x000fc40003f26070 */
[----:B0-----:R-:W-:-:S11]  /*02e0*/  IADD3 R12, PT, PT, R12, 0x40, RZ ;  /* 0x000000400c0c7810 */ /* 0x001fd60007ffe0ff */
[----:B------:R-:W-:Y:S05]  /*02f0*/  @!P1 BRA `(.L_x_4) ;  /* 0xfffffffc00c89947 */ /* 0x000fea000383ffff */
.L_x_3:
[----:B------:R-:W-:Y:S05]  /*0300*/  BSYNC.RECONVERGENT B1 ;  /* 0x0000000000017941 */ /* 0x000fea0003800200 */
.L_x_2:
[----:B------:R-:W-:Y:S01]  /*0310*/  MOV R7, R17 ;  /* 0x0000001100077202 */ /* 0x000fe20000000f00 */
[----:B------:R-:W-:Y:S06]  /*0320*/  @!P2 BRA `(.L_x_5) ;  /* 0xfffffffc0080a947 */ /* 0x000fec000383ffff */
.L_x_1:
[----:B------:R-:W-:Y:S05]  /*0330*/  BSYNC.RECONVERGENT B0 ;  /* 0x0000000000007941 */ /* 0x000fea0003800200 */
.L_x_0:
[----:B------:R-:W0:Y:S01]  /*0340*/  LDCU.64 UR4, c[0x0][0x398] ;  /* 0x00007300ff0477ac */ /* 0x000e220008000a00 */
[----:B------:R-:W-:Y:S01]  /*0350*/  BAR.SYNC.DEFER_BLOCKING 0x0 ;  /* 0x0000000000007b1d */ /* 0x000fe20000010000 */
[----:B0-----:R-:W-:-:S04]  /*0360*/  ISETP.GE.AND P0, PT, R8, UR5, PT ;  /* 0x0000000508007c0c */ /* 0x001fc8000bf06270 */
[----:B------:R-:W-:-:S13]  /*0370*/  ISETP.GE.OR P0, PT, R5, UR4, P0 ;  /* 0x0000000405007c0c */ /* 0x000fda0008706670 */
[----:B------:R-:W-:Y:S05]  /*0380*/  @P0 EXIT ;  /* 0x000000000000094d */ /* 0x000fea0003800000 */
[----:B------:R-:W0:Y:S02]  /*0390*/  LDC.64 R2, c[0x0][0x390] ;  /* 0x0000e400ff027b82 */ /* 0x000e240000000a00 */
[----:B0-----:R-:W2:Y:S04]  /*03a0*/  LDG.E R17, desc[UR6][R2.64] ;  /* 0x0000000602117981 */ /* 0x001ea8000c1e1900 */
[----:B------:R-:W3:Y:S04]  /*03b0*/  LDG.E R15, desc[UR6][R2.64+0x4] ;  /* 0x00000406020f7981 */ /* 0x000ee8000c1e1900 */
[----:B------:R-:W4:Y:S04]  /*03c0*/  LDG.E R14, desc[UR6][R2.64+0x8] ;  /* 0x00000806020e7981 */ /* 0x000f28000c1e1900 */
[----:B------:R-:W5:Y:S04]  /*03d0*/  LDG.E R18, desc[UR6][R2.64+0xc] ;  /* 0x00000c0602127981 */ /* 0x000f68000c1e1900 */
[----:B------:R-:W5:Y:S04]  /*03e0*/  LDG.E R20, desc[UR6][R2.64+0x10] ;  /* 0x0000100602147981 */ /* 0x000f68000c1e1900 */
[----:B------:R-:W5:Y:S04]  /*03f0*/  LDG.E R22, desc[UR6][R2.64+0x14] ;  /* 0x0000140602167981 */ /* 0x000f68000c1e1900 */
[----:B------:R-:W5:Y:S01]  /*0400*/  LDG.E R23, desc[UR6][R2.64+0x18] ;  /* 0x0000180602177981 */ /* 0x000f62000c1e1900 */
[----:B------:R-:W0:Y:S03]  /*0410*/  S2R R7, SR_CgaCtaId ;  /* 0x0000000000077919 */ /* 0x000e260000008800 */
[----:B------:R-:W5:Y:S01]  /*0420*/  LDG.E R24, desc[UR6][R2.64+0x1c] ;  /* 0x00001c0602187981 */ /* 0x000f62000c1e1900 */
[----:B------:R-:W-:-:S03]  /*0430*/  MOV R6, 0x400 ;  /* 0x0000040000067802 */ /* 0x000fc60000000f00 */
[----:B------:R-:W5:Y:S04]  /*0440*/  LDG.E R25, desc[UR6][R2.64+0x20] ;  /* 0x0000200602197981 */ /* 0x000f68000c1e1900 */
[----:B------:R-:W5:Y:S04]  /*0450*/  LDG.E R13, desc[UR6][R2.64+0x24] ;  /* 0x00002406020d7981 */ /* 0x000f68000c1e1900 */
[----:B------:R-:W5:Y:S04]  /*0460*/  LDG.E R11, desc[UR6][R2.64+0x2c] ;  /* 0x00002c06020b7981 */ /* 0x000f68000c1e1900 */
[----:B------:R-:W5:Y:S04]  /*0470*/  LDG.E R10, desc[UR6][R2.64+0x30] ;  /* 0x00003006020a7981 */ /* 0x000f68000c1e1900 */
[----:B------:R-:W5:Y:S04]  /*0480*/  LDG.E R9, desc[UR6][R2.64+0x34] ;  /* 0x0000340602097981 */ /* 0x000f68000c1e1900 */
[----:B------:R-:W5:Y:S01]  /*0490*/  LDG.E R12, desc[UR6][R2.64+0x3c] ;  /* 0x00003c06020c7981 */ /* 0x000f62000c1e1900 */
[----:B0-----:R-:W-:-:S03]  /*04a0*/  LEA R7, R7, R6, 0x18 ;  /* 0x0000000607077211 */ /* 0x001fc600078ec0ff */
[----:B------:R-:W5:Y:S02]  /*04b0*/  LDG.E R16, desc[UR6][R2.64+0x44] ;  /* 0x0000440602107981 */ /* 0x000f64000c1e1900 */
[----:B------:R-:W-:Y:S02]  /*04c0*/  IMAD R7, R0, 0x50, R7 ;  /* 0x0000005000077824 */ /* 0x000fe400078e0207 */
[----:B------:R-:W5:Y:S03]  /*04d0*/  LDG.E R6, desc[UR6][R2.64+0x28] ;  /* 0x0000280602067981 */ /* 0x000f66000c1e1900 */
[----:B------:R-:W-:Y:S02]  /*04e0*/  LEA R4, R4, R7, 0x2 ;  /* 0x0000000704047211 */ /* 0x000fe400078e10ff */
[----:B------:R-:W5:Y:S04]  /*04f0*/  LDG.E R7, desc[UR6][R2.64+0x38] ;  /* 0x0000380602077981 */ /* 0x000f68000c1e1900 */
[----:B------:R-:W2:Y:S04]  /*0500*/  LDS R0, [R4] ;  /* 0x0000000004007984 */ /* 0x000ea80000000800 */
[----:B------:R-:W3:Y:S04]  /*0510*/  LDS R29, [R4+0x4] ;  /* 0x00000400041d7984 */ /* 0x000ee80000000800 */
[----:B------:R-:W4:Y:S04]  /*0520*/  LDS R27, [R4+0x8] ;  /* 0x00000800041b7984 */ /* 0x000f280000000800 */
[----:B------:R-:W5:Y:S04]  /*0530*/  LDS R19, [R4+0xc] ;  /* 0x00000c0004137984 */ /* 0x000f680000000800 */
[----:B------:R-:W0:Y:S01]  /*0540*/  LDS R21, [R4+0x10] ;  /* 0x0000100004157984 */ /* 0x000e220000000800 */
[----:B--2---:R-:W-:-:S03]  /*0550*/  FFMA R0, R0, R17, RZ ;  /* 0x0000001100007223 */ /* 0x004fc600000000ff */
[----:B------:R-:W2:Y:S01]  /*0560*/  LDG.E R17, desc[UR6][R2.64+0x40] ;  /* 0x0000400602117981 */ /* 0x000ea2000c1e1900 */
[----:B---3--:R-:W-:-:S03]  /*0570*/  FFMA R26, R29, R15, R0 ;  /* 0x0000000f1d1a7223 */ /* 0x008fc60000000000 */
[----:B------:R-:W3:Y:S04]  /*0580*/  LDG.E R0, desc[UR6][R2.64+0x48] ;  /* 0x0000480602007981 */ /* 0x000ee8000c1e1900 */
[----:B------:R-:W3:Y:S01]  /*0590*/  LDG.E R15, desc[UR6][R2.64+0x4c] ;  /* 0x00004c06020f7981 */ /* 0x000ee2000c1e1900 */
[----:B----4-:R-:W-:-:S03]  /*05a0*/  FFMA R26, R27, R14, R26 ;  /* 0x0000000e1b1a7223 */ /* 0x010fc6000000001a */
[----:B------:R-:W4:Y:S01]  /*05b0*/  LDG.E R14, desc[UR6][R2.64+0x50] ;  /* 0x00005006020e7981 */ /* 0x000f22000c1e1900 */
[----:B-----5:R-:W-:-:S03]  /*05c0*/  FFMA R26, R19, R18, R26 ;  /* 0x00000012131a7223 */ /* 0x020fc6000000001a */
[----:B------:R-:W5:Y:S01]  /*05d0*/  LDG.E R19, desc[UR6][R2.64+0x54] ;  /* 0x0000540602137981 */ /* 0x000f62000c1e1900 */
[----:B0-----:R-:W-:-:S03]  /*05e0*/  FFMA R27, R21, R20, R26 ;  /* 0x00000014151b7223 */ /* 0x001fc6000000001a */
[----:B------:R-:W5:Y:S04]  /*05f0*/  LDG.E R18, desc[UR6][R2.64+0x58] ;  /* 0x0000580602127981 */ /* 0x000f68000c1e1900 */
[----:B------:R-:W5:Y:S04]  /*0600*/  LDG.E R20, desc[UR6][R2.64+0x5c] ;  /* 0x00005c0602147981 */ /* 0x000f68000c1e1900 */
[----:B------:R0:W5:Y:S04]  /*0610*/  LDG.E R21, desc[UR6][R2.64+0x60] ;  /* 0x0000600602157981 */ /* 0x000168000c1e1900 */
[----:B------:R-:W1:Y:S04]  /*0620*/  LDS R26, [R4+0x50] ;  /* 0x00005000041a7984 */ /* 0x000e680000000800 */
[----:B0-----:R-:W-:Y:S04]  /*0630*/  LDS R3, [R4+0xa8] ;  /* 0x0000a80004037984 */ /* 0x001fe80000000800 */
[----:B------:R-:W-:Y:S01]  /*0640*/  LDS R2, [R4+0xac] ;  /* 0x0000ac0004027984 */ /* 0x000fe20000000800 */
[----:B-1----:R-:W-:-:S03]  /*0650*/  FFMA R22, R26, R22, R27 ;  /* 0x000000161a167223 */ /* 0x002fc6000000001b */
[----:B------:R-:W0:Y:S04]  /*0660*/  LDS R27, [R4+0x54] ;  /* 0x00005400041b7984 */ /* 0x000e280000000800 */
[----:B------:R-:W1:Y:S01]  /*0670*/  LDS R26, [R4+0x58] ;  /* 0x00005800041a7984 */ /* 0x000e620000000800 */
[----:B0-----:R-:W-:-:S03]  /*0680*/  FFMA R23, R27, R23, R22 ;  /* 0x000000171b177223 */ /* 0x001fc60000000016 */
[----:B------:R-:W0:Y:S04]  /*0690*/  LDS R27, [R4+0x5c] ;  /* 0x00005c00041b7984 */ /* 0x000e280000000800 */
[----:B------:R-:W0:Y:S01]  /*06a0*/  LDS R22, [R4+0x60] ;  /* 0x0000600004167984 */ /* 0x000e220000000800 */
[----:B-1----:R-:W-:-:S03]  /*06b0*/  FFMA R24, R26, R24, R23 ;  /* 0x000000181a187223 */ /* 0x002fc60000000017 */
[----:B------:R-:W1:Y:S04]  /*06c0*/  LDS R23, [R4+0xa0] ;  /* 0x0000a00004177984 */ /* 0x000e680000000800 */
[----:B------:R-:W1:Y:S01]  /*06d0*/  LDS R26, [R4+0xa4] ;  /* 0x0000a400041a7984 */ /* 0x000e620000000800 */
[----:B0-----:R-:W-:-:S03]  /*06e0*/  FFMA R25, R27, R25, R24 ;  /* 0x000000191b197223 */ /* 0x001fc60000000018 */
[----:B------:R-:W-:Y:S01]  /*06f0*/  LDS R27, [R4+0x148] ;  /* 0x00014800041b7984 */ /* 0x000fe20000000800 */
[----:B------:R-:W-:-:S03]  /*0700*/  FFMA R24, R22, R13, R25 ;  /* 0x0000000d16187223 */ /* 0x000fc60000000019 */
[----:B------:R-:W0:Y:S04]  /*0710*/  LDS R22, [R4+0xb0] ;  /* 0x0000b00004167984 */ /* 0x000e280000000800 */
[----:B------:R-:W0:Y:S01]  /*0720*/  LDS R13, [R4+0xf0] ;  /* 0x0000f000040d7984 */ /* 0x000e220000000800 */
[----:B-1----:R-:W-:-:S03]  /*0730*/  FFMA R25, R23, R6, R24 ;  /* 0x0000000617197223 */ /* 0x002fc60000000018 */
[----:B------:R-:W2:Y:S01]  /*0740*/  LDS R24, [R4+0xf4] ;  /* 0x0000f40004187984 */ /* 0x000ea20000000800 */
[----:B------:R-:W-:-:S03]  /*0750*/  FFMA R26, R26, R11, R25 ;  /* 0x0000000b1a1a7223 */ /* 0x000fc60000000019 */
[----:B------:R-:W1:Y:S04]  /*0760*/  LDS R23, [R4+0xf8] ;  /* 0x0000f80004177984 */ /* 0x000e680000000800 */
[----:B------:R-:W3:Y:S04]  /*0770*/  LDS R11, [R4+0xfc] ;  /* 0x0000fc00040b7984 */ /* 0x000ee80000000800 */
[----:B------:R-:W3:Y:S01]  /*0780*/  LDS R6, [R4+0x100] ;  /* 0x0001000004067984 */ /* 0x000ee20000000800 */
[----:B------:R-:W-:-:S03]  /*0790*/  FFMA R3, R3, R10, R26 ;  /* 0x0000000a03037223 */ /* 0x000fc6000000001a */
[----:B------:R-:W4:Y:S04]  /*07a0*/  LDS R25, [R4+0x140] ;  /* 0x0001400004197984 */ /* 0x000f280000000800 */
[----:B------:R-:W5:Y:S01]  /*07b0*/  LDS R10, [R4+0x144] ;  /* 0x00014400040a7984 */ /* 0x000f620000000800 */
[----:B------:R-:W-:-:S03]  /*07c0*/  FFMA R3, R2, R9, R3 ;  /* 0x0000000902037223 */ /* 0x000fc60000000003 */
[----:B------:R-:W5:Y:S01]  /*07d0*/  LDS R9, [R4+0x14c] ;  /* 0x00014c0004097984 */ /* 0x000f620000000800 */
[----:B0-----:R-:W-:-:S03]  /*07e0*/  FFMA R2, R22, R7, R3 ;  /* 0x0000000716027223 */ /* 0x001fc60000000003 */
[----:B------:R-:W0:Y:S01]  /*07f0*/  LDS R22, [R4+0x150] ;  /* 0x0001500004167984 */ /* 0x000e220000000800 */
[----:B------:R-:W-:Y:S02]  /*0800*/  FFMA R13, R13, R12, R2 ;  /* 0x0000000c0d0d7223 */ /* 0x000fe40000000002 */
[----:B------:R-:W1:Y:S01]  /*0810*/  LDC.64 R2, c[0x0][0x388] ;  /* 0x0000e200ff027b82 */ /* 0x000e620000000a00 */
[----:B------:R-:W-:-:S04]  /*0820*/  IMAD R5, R8, UR4, R5 ;  /* 0x0000000408057c24 */ /* 0x000fc8000f8e0205 */
[----:B-1----:R-:W-:-:S04]  /*0830*/  IMAD.WIDE R2, R5, 0x4, R2 ;  /* 0x0000000405027825 */ /* 0x002fc800078e0202 */
[----:B--2---:R-:W-:-:S04]  /*0840*/  FFMA R24, R24, R17, R13 ;  /* 0x0000001118187223 */ /* 0x004fc8000000000d */
[----:B------:R-:W-:-:S04]  /*0850*/  FFMA R16, R23, R16, R24 ;  /* 0x0000001017107223 */ /* 0x000fc80000000018 */
[----:B---3--:R-:W-:-:S04]  /*0860*/  FFMA R11, R11, R0, R16 ;  /* 0x000000000b0b7223 */ /* 0x008fc80000000010 */
[----:B------:R-:W-:-:S04]  /*0870*/  FFMA R6, R6, R15, R11 ;  /* 0x0000000f06067223 */ /* 0x000fc8000000000b */
[----:B----4-:R-:W-:-:S04]  /*0880*/  FFMA R25, R25, R14, R6 ;  /* 0x0000000e19197223 */ /* 0x010fc80000000006 */
[----:B-----5:R-:W-:-:S04]  /*0890*/  FFMA R10, R10, R19, R25 ;  /* 0x000000130a0a7223 */ /* 0x020fc80000000019 */
[----:B------:R-:W-:-:S04]  /*08a0*/  FFMA R10, R27, R18, R10 ;  /* 0x000000121b0a7223 */ /* 0x000fc8000000000a */
[----:B------:R-:W-:-:S04]  /*08b0*/  FFMA R9, R9, R20, R10 ;  /* 0x0000001409097223 */ /* 0x000fc8000000000a */
[----:B0-----:R-:W-:-:S05]  /*08c0*/  FFMA R9, R22, R21, R9 ;  /* 0x0000001516097223 */ /* 0x001fca0000000009 */
[----:B------:R-:W-:Y:S01]  /*08d0*/  STG.E desc[UR6][R2.64], R9 ;  /* 0x0000000902007986 */ /* 0x000fe2000c101906 */
[----:B------:R-:W-:Y:S05]  /*08e0*/  EXIT ;  /* 0x000000000000794d */ /* 0x000fea0003800000 */
.L_x_6:
[----:B------:R-:W-:-:S00]  /*08f0*/  BRA `(.L_x_6) ;  /* 0xfffffffc00fc7947 */ /* 0x000fc0000383ffff */
[----:B------:R-:W-:-:S00]  /*0900*/  NOP ;  /* 0x0000000000007918 */ /* 0x000fc00000000000 */
[----:B------:R-:W-:-:S00]  /*0910*/  NOP ;  /* 0x0000000000007918 */ /* 0x000fc00000000000 */
[----:B------:R-:W-:-:S00]  /*0920*/  NOP ;  /* 0x0000000000007918 */ /* 0x000fc00000000000 */
[----:B------:R-:W-:-:S00]  /*0930*/  NOP ;  /* 0x0000000000007918 */ /* 0x000fc00000000000 */
[----:B------:R-:W-:-:S00]  /*0940*/  NOP ;  /* 0x0000000000007918 */ /* 0x000fc00000000000 */
[----:B------:R-:W-:-:S00]  /*0950*/  NOP ;  /* 0x0000000000007918 */ /* 0x000fc00000000000 */
[----:B------:R-:W-:-:S00]  /*0960*/  NOP ;  /* 0x0000000000007918 */ /* 0x000fc00000000000 */
[----:B------:R-:W-:-:S00]  /*0970*/  NOP ;  /* 0x0000000000007918 */ /* 0x000fc00000000000 */
.L_x_8:


//--------------------- .text._Z12conv2d_naivePfS_S_ii --------------------------
	.section	.text._Z12conv2d_naivePfS_S_ii,"ax",@progbits
	.align	128
        .global         _Z12conv2d_naivePfS_S_ii
        .type           _Z12conv2d_naivePfS_S_ii,@function
        .size           _Z12conv2d_naivePfS_S_ii,(.L_x_9 - _Z12conv2d_naivePfS_S_ii)
        .other          _Z12conv2d_naivePfS_S_ii,@"STO_CUDA_ENTRY STV_DEFAULT"
_Z12conv2d_naivePfS_S_ii:
.text._Z12conv2d_naivePfS_S_ii:
[----:B------:R-:W-:Y:S01]  /*0000*/  LDC R1, c[0x0][0x37c] ;  /* 0x0000df00ff017b82 */ /* 0x000fe20000000800 */
[----:B------:R-:W0:Y:S07]  /*0010*/  S2R R0, SR_TID.Y ;  /* 0x0000000000007919 */ /* 0x000e2e0000002200 */
[----:B------:R-:W1:Y:S01]  /*0020*/  LDC R2, c[0x0][0x360] ;  /* 0x0000d800ff027b82 */ /* 0x000e620000000800 */
[----:B------:R-:W2:Y:S01]  /*0030*/  LDCU.64 UR6, c[0x0][0x398] ;  /* 0x00007300ff0677ac */ /* 0x000ea20008000a00 */
[----:B------:R-:W1:Y:S06]  /*0040*/  S2R R5, SR_TID.X ;  /* 0x0000000000057919 */ /* 0x000e6c0000002100 */
[----:B------:R-:W0:Y:S08]  /*0050*/  S2UR UR5, SR_CTAID.Y ;  /* 0x00000000000579c3 */ /* 0x000e300000002600 */
[----:B------:R-:W0:Y:S08]  /*0060*/  LDC R3, c[0x0][0x364] ;  /* 0x0000d900ff037b82 */ /* 0x000e300000000800 */
[----:B------:R-:W1:Y:S01]  /*0070*/  S2UR UR4, SR_CTAID.X ;  /* 0x00000000000479c3 */ /* 0x000e620000002500 */
[----:B0-----:R-:W-:-:S05]  /*0080*/  IMAD R3, R3, UR5, R0 ;  /* 0x0000000503037c24 */ /* 0x001fca000f8e0200 */
[----:B--2---:R-:W-:Y:S01]  /*0090*/  ISETP.GE.AND P0, PT, R3, UR7, PT ;  /* 0x0000000703007c0c */ /* 0x004fe2000bf06270 */
[----:B-1----:R-:W-:-:S05]  /*00a0*/  IMAD R2, R2, UR4, R5 ;  /* 0x0000000402027c24 */ /* 0x002fca000f8e0205 */
[----:B------:R-:W-:-:S13]  /*00b0*/  ISETP.GE.OR P0, PT, R2, UR6, P0 ;  /* 0x0000000602007c0c */ /* 0x000fda0008706670 */
[----:B------:R-:W-:Y:S05]  /*00c0*/  @P0 EXIT ;  /* 0x000000000000094d */ /* 0x000fea0003800000 */
[----:B------:R-:W-:Y:S01]  /*00d0*/  VIADD R13, R3, 0xfffffffe ;  /* 0xfffffffe030d7836 */ /* 0x000fe20000000000 */
[----:B------:R-:W0:Y:S01]  /*00e0*/  LDCU.64 UR8, c[0x0][0x380] ;  /* 0x00007000ff0877ac */ /* 0x000e220008000a00 */
[----:B------:R-:W-:Y:S01]  /*00f0*/  VIADD R0, R2, 0xfffffffe ;  /* 0xfffffffe02007836 */ /* 0x000fe20000000000 */
[----:B------:R-:W-:Y:S02]  /*0100*/  SHF.R.S32.HI R4, RZ, 0x1f, R2 ;  /* 0x0000001fff047819 */ /* 0x000fe40000011402 */
[C---:B------:R-:W-:Y:S01]  /*0110*/  ISETP.GE.AND P4, PT, R13.reuse, UR7, PT ;  /* 0x000000070d007c0c */ /* 0x040fe2000bf86270 */
[----:B------:R-:W-:Y:S01]  /*0120*/  IMAD R13, R13, UR6, RZ ;  /* 0x000000060d0d7c24 */ /* 0x000fe2000f8e02ff */
[----:B------:R-:W-:Y:S01]  /*0130*/  ISETP.GE.AND P3, PT, R0, UR6, PT ;  /* 0x0000000600007c0c */ /* 0x000fe2000bf66270 */
[----:B------:R-:W1:Y:S01]  /*0140*/  LDCU.64 UR4, c[0x0][0x358] ;  /* 0x00006b00ff0477ac */ /* 0x000e620008000a00 */
[----:B------:R-:W-:Y:S02]  /*0150*/  ISETP.GT.U32.AND P4, PT, R3, 0x1, !P4 ;  /* 0x000000010300780c */ /* 0x000fe40006784070 */
[----:B------:R-:W-:-:S02]  /*0160*/  ISETP.GT.AND P3, PT, R2, 0x1, !P3 ;  /* 0x000000010200780c */ /* 0x000fc40005f64270 */
[----:B------:R-:W-:Y:S02]  /*0170*/  IADD3 R0, P0, PT, R2, R13, RZ ;  /* 0x0000000d02007210 */ /* 0x000fe40007f1e0ff */
[----:B------:R-:W-:Y:S02]  /*0180*/  PLOP3.LUT P5, PT, P4, P3, PT, 0x80, 0x8 ;  /* 0x000000000008781c */ /* 0x000fe400027a7070 */
[----:B------:R-:W-:Y:S02]  /*0190*/  LEA.HI.X.SX32 R5, R13, R4, 0x1, P0 ;  /* 0x000000040d057211 */ /* 0x000fe400000f0eff */
[----:B0-----:R-:W-:-:S04]  /*01a0*/  LEA R6, P0, R0, UR8, 0x2 ;  /* 0x0000000800067c11 */ /* 0x001fc8000f8010ff */
[----:B------:R-:W-:-:S05]  /*01b0*/  LEA.HI.X R7, R0, UR9, R5, 0x2, P0 ;  /* 0x0000000900077c11 */ /* 0x000fca00080f1405 */
[----:B------:R-:W0:Y:S01]  /*01c0*/  @P5 LDC.64 R8, c[0x0][0x390] ;  /* 0x0000e400ff085b82 */ /* 0x000e220000000a00 */
[----:B-1----:R-:W2:Y:S04]  /*01d0*/  @P5 LDG.E R5, desc[UR4][R6.64+-0x8] ;  /* 0xfffff80406055981 */ /* 0x002ea8000c1e1900 */
[----:B0-----:R-:W2:Y:S01]  /*01e0*/  @P5 LDG.E R8, desc[UR4][R8.64] ;  /* 0x0000000408085981 */ /* 0x001ea2000c1e1900 */
[C---:B------:R-:W-:Y:S01]  /*01f0*/  ISETP.GT.AND P1, PT, R2.reuse, UR6, PT ;  /* 0x0000000602007c0c */ /* 0x040fe2000bf24270 */
[C---:B------:R-:W-:Y:S01]  /*0200*/  VIADD R0, R2.reuse, 0x1 ;  /* 0x0000000102007836 */ /* 0x040fe20000000000 */
[C---:B------:R-:W-:Y:S02]  /*0210*/  ISETP.LT.OR P0, PT, R2.reuse, RZ, !P4 ;  /* 0x000000ff0200720c */ /* 0x040fe40006701670 */
[----:B------:R-:W-:-:S04]  /*0220*/  ISETP.GT.AND P1, PT, R2, RZ, !P1 ;  /* 0x000000ff0200720c */ /* 0x000fc80004f24270 */
[----:B------:R-:W-:Y:S02]  /*0230*/  PLOP3.LUT P6, PT, P4, P1, PT, 0x80, 0x8 ;  /* 0x000000000008781c */ /* 0x000fe400027c3070 */
[----:B------:R-:W-:Y:S01]  /*0240*/  ISETP.GE.AND P2, PT, R0, UR6, PT ;  /* 0x0000000600007c0c */ /* 0x000fe2000bf46270 */
[----:B------:R-:W-:-:S03]  /*0250*/  IMAD.MOV.U32 R0, RZ, RZ, RZ ;  /* 0x000000ffff007224 */ /* 0x000fc600078e00ff */
[C---:B------:R-:W-:Y:S01]  /*0260*/  ISETP.GT.AND P2, PT, R2.reuse, -0x2, !P2 ;  /* 0xfffffffe0200780c */ /* 0x040fe20005744270 */
[----:B------:R-:W0:Y:S08]  /*0270*/  @!P0 LDC.64 R14, c[0x0][0x380] ;  /* 0x0000e000ff0e8b82 */ /* 0x000e300000000a00 */
[----:B------:R-:W1:Y:S08]  /*0280*/  @P6 LDC.64 R16, c[0x0][0x390] ;  /* 0x0000e400ff106b82 */ /* 0x000e700000000a00 */
[----:B------:R-:W3:Y:S01]  /*0290*/  @!P0 LDC.64 R10, c[0x0][0x390] ;  /* 0x0000e400ff0a8b82 */ /* 0x000ee20000000a00 */
[----:B-1----:R-:W4:Y:S04]  /*02a0*/  @P6 LDG.E R16, desc[UR4][R16.64+0x4] ;  /* 0x0000040410106981 */ /* 0x002f28000c1e1900 */
[----:B---3--:R-:W3:Y:S01]  /*02b0*/  @!P0 LDG.E R10, desc[UR4][R10.64+0x8] ;  /* 0x000008040a0a8981 */ /* 0x008ee2000c1e1900 */
[----:B--2---:R-:W-:Y:S01]  /*02c0*/  @P5 FFMA R0, R5, R8, RZ ;  /* 0x0000000805005223 */ /* 0x004fe200000000ff */
[----:B------:R-:W-:Y:S01]  /*02d0*/  PLOP3.LUT P5, PT, P4, P2, PT, 0x80, 0x8 ;  /* 0x000000000008781c */ /* 0x000fe200027a5070 */
[----:B------:R-:W-:-:S12]  /*02e0*/  @!P0 IMAD.IADD R5, R2, 0x1, R13 ;  /* 0x0000000102058824 */ /* 0x000fd800078e020d */
[----:B------:R-:W1:Y:S01]  /*02f0*/  @P5 LDC.64 R8, c[0x0][0x390] ;  /* 0x0000e400ff085b82 */ /* 0x000e620000000a00 */
[----:B0-----:R-:W-:Y:S01]  /*0300*/  @!P0 IMAD.WIDE R14, R5, 0x4, R14 ;  /* 0x00000004050e8825 */ /* 0x001fe200078e020e */
[----:B------:R-:W2:Y:S04]  /*0310*/  @P5 LDG.E R19, desc[UR4][R6.64+0x4] ;  /* 0x0000040406135981 */ /* 0x000ea8000c1e1900 */
[----:B------:R-:W4:Y:S04]  /*0320*/  @P6 LDG.E R5, desc[UR4][R6.64+-0x4] ;  /* 0xfffffc0406056981 */ /* 0x000f28000c1e1900 */
[----:B------:R-:W3:Y:S04]  /*0330*/  @!P0 LDG.E R15, desc[UR4][R14.64] ;  /* 0x000000040e0f8981 */ /* 0x000ee8000c1e1900 */
[----:B-1----:R0:W2:Y:S01]  /*0340*/  @P5 LDG.E R8, desc[UR4][R8.64+0xc] ;  /* 0x00000c0408085981 */ /* 0x0020a2000c1e1900 */
[----:B------:R-:W-:-:S02]  /*0350*/  VIADD R12, R2, 0x2 ;  /* 0x00000002020c7836 */ /* 0x000fc40000000000 */
[----:B------:R-:W-:Y:S02]  /*0360*/  VIADD R13, R13, UR6 ;  /* 0x000000060d0d7c36 */ /* 0x000fe40008000000 */
[----:B----4-:R-:W-:Y:S01]  /*0370*/  @P6 FFMA R0, R5, R16, R0 ;  /* 0x0000001005006223 */ /* 0x010fe20000000000 */
[----:B------:R-:W-:-:S03]  /*0380*/  ISETP.GE.AND P6, PT, R12, UR6, PT ;  /* 0x000000060c007c0c */ /* 0x000fc6000bfc6270 */
[----:B---3--:R-:W-:Y:S01]  /*0390*/  @!P0 FFMA R0, R15, R10, R0 ;  /* 0x0000000a0f008223 */ /* 0x008fe20000000000 */
[----:B------:R-:W-:Y:S01]  /*03a0*/  ISETP.GT.AND P0, PT, R2, -0x3, !P6 ;  /* 0xfffffffd0200780c */ /* 0x000fe20007704270 */
[----:B------:R-:W-:-:S03]  /*03b0*/  VIADD R5, R3, 0xffffffff ;  /* 0xffffffff03057836 */ /* 0x000fc60000000000 */
[----:B------:R-:W-:Y:S02]  /*03c0*/  PLOP3.LUT P4, PT, P4, P0, PT, 0x80, 0x8 ;  /* 0x000000000008781c */ /* 0x000fe40002781070 */
[----:B0-----:R-:W-:Y:S01]  /*03d0*/  IADD3 R9, P6, PT, R2, R13, RZ ;  /* 0x0000000d02097210 */ /* 0x001fe20007fde0ff */
[----:B--2---:R-:W-:Y:S01]  /*03e0*/  @P5 FFMA R0, R19, R8, R0 ;  /* 0x0000000813005223 */ /* 0x004fe20000000000 */
[----:B------:R-:W-:Y:S02]  /*03f0*/  ISETP.GE.U32.OR P5, PT, R5, UR7, !P3 ;  /* 0x0000000705007c0c */ /* 0x000fe4000dfa6470 */
[----:B------:R-:W-:-:S07]  /*0400*/  LEA.HI.X.SX32 R10, R13, R4, 0x1, P6 ;  /* 0x000000040d0a7211 */ /* 0x000fce00030f0eff */
[----:B------:R-:W2:Y:S01]  /*0410*/  @P4 LDG.E R7, desc[UR4][R6.64+0x8] ;  /* 0x0000080406074981 */ /* 0x000ea2000c1e1900 */
[C---:B------:R-:W-:Y:S01]  /*0420*/  LEA R8, P6, R9.reuse, UR8, 0x2 ;  /* 0x0000000809087c11 */ /* 0x040fe2000f8c10ff */
[----:B------:R-:W0:Y:S03]  /*0430*/  @P4 LDC.64 R14, c[0x0][0x390] ;  /* 0x0000e400ff0e4b82 */ /* 0x000e260000000a00 */
[----:B------:R-:W-:Y:S02]  /*0440*/  LEA.HI.X R9, R9, UR9, R10, 0x2, P6 ;  /* 0x0000000909097c11 */ /* 0x000fe4000b0f140a */
[----:B------:R-:W-:-:S03]  /*0450*/  ISETP.GE.U32.OR P6, PT, R5, UR7, !P1 ;  /* 0x0000000705007c0c */ /* 0x000fc6000cfc6470 */
[----:B------:R-:W1:Y:S01]  /*0460*/  @!P5 LDC.64 R16, c[0x0][0x390] ;  /* 0x0000e400ff10db82 */ /* 0x000e620000000a00 */
[----:B------:R-:W3:Y:S09]  /*0470*/  @!P5 LDG.E R19, desc[UR4][R8.64+-0x8] ;  /* 0xfffff8040813d981 */ /* 0x000ef2000c1e1900 */
[----:B------:R-:W4:Y:S01]  /*0480*/  @!P6 LDC.64 R10, c[0x0][0x390] ;  /* 0x0000e400ff0aeb82 */ /* 0x000f220000000a00 */
[----:B------:R-:W5:Y:S04]  /*0490*/  @!P6 LDG.E R21, desc[UR4][R8.64+-0x4] ;  /* 0xfffffc040815e981 */ /* 0x000f68000c1e1900 */
[----:B0-----:R-:W2:Y:S04]  /*04a0*/  @P4 LDG.E R14, desc[UR4][R14.64+0x10] ;  /* 0x000010040e0e4981 */ /* 0x001ea8000c1e1900 */
[----:B-1----:R-:W3:Y:S04]  /*04b0*/  @!P5 LDG.E R16, desc[UR4][R16.64+0x14] ;  /* 0x000014041010d981 */ /* 0x002ee8000c1e1900 */
[----:B----4-:R-:W5:Y:S01]  /*04c0*/  @!P6 LDG.E R10, desc[UR4][R10.64+0x18] ;  /* 0x000018040a0ae981 */ /* 0x010f62000c1e1900 */
[----:B--2---:R-:W-:Y:S01]  /*04d0*/  @P4 FFMA R0, R7, R14, R0 ;  /* 0x0000000e07004223 */ /* 0x004fe20000000000 */
[----:B------:R-:W-:-:S03]  /*04e0*/  ISETP.GE.AND P4, PT, R2, RZ, PT ;  /* 0x000000ff0200720c */ /* 0x000fc60003f86270 */
[----:B---3--:R-:W-:Y:S01]  /*04f0*/  @!P5 FFMA R0, R19, R16, R0 ;  /* 0x000000101300d223 */ /* 0x008fe20000000000 */
[----:B------:R-:W-:-:S03]  /*0500*/  ISETP.GE.U32.OR P5, PT, R5, UR7, !P4 ;  /* 0x0000000705007c0c */ /* 0x000fc6000e7a6470 */
[----:B-----5:R-:W-:Y:S01]  /*0510*/  @!P6 FFMA R0, R21, R10, R0 ;  /* 0x0000000a1500e223 */ /* 0x020fe20000000000 */
[----:B------:R-:W-:Y:S01]  /*0520*/  ISETP.GE.U32.OR P6, PT, R5, UR7, !P2 ;  /* 0x0000000705007c0c */ /* 0x000fe2000d7c6470 */
[----:B------:R-:W-:-:S04]  /*0530*/  VIADD R23, R13, UR6 ;  /* 0x000000060d177c36 */ /* 0x000fc80008000000 */
[----:B------:R-:W0:Y:S08]  /*0540*/  @P4 LDC.64 R20, c[0x0][0x380] ;  /* 0x0000e000ff144b82 */ /* 0x000e300000000a00 */
[----:B------:R-:W1:Y:S08]  /*0550*/  @!P5 LDC.64 R6, c[0x0][0x380] ;  /* 0x0000e000ff06db82 */ /* 0x000e700000000a00 */
[----:B------:R-:W2:Y:S08]  /*0560*/  @!P5 LDC.64 R16, c[0x0][0x390] ;  /* 0x0000e400ff10db82 */ /* 0x000eb00000000a00 */
[----:B------:R-:W3:Y:S01]  /*0570*/  @!P6 LDC.64 R18, c[0x0][0x390] ;  /* 0x0000e400ff12eb82 */ /* 0x000ee20000000a00 */
[----:B------:R-:W-:-:S04]  /*0580*/  @!P5 IMAD.IADD R11, R2, 0x1, R13 ;  /* 0x00000001020bd824 */ /* 0x000fc800078e020d */
[----:B-1----:R-:W-:Y:S02]  /*0590*/  @!P5 IMAD.WIDE R6, R11, 0x4, R6 ;  /* 0x000000040b06d825 */ /* 0x002fe400078e0206 */
[----:B------:R-:W4:Y:S04]  /*05a0*/  @!P6 LDG.E R11, desc[UR4][R8.64+0x4] ;  /* 0x00000404080be981 */ /* 0x000f28000c1e1900 */
[----:B------:R-:W5:Y:S04]  /*05b0*/  @!P5 LDG.E R7, desc[UR4][R6.64] ;  /* 0x000000040607d981 */ /* 0x000f68000c1e1900 */
[----:B--2---:R-:W5:Y:S04]  /*05c0*/  @!P5 LDG.E R16, desc[UR4][R16.64+0x1c] ;  /* 0x00001c041010d981 */ /* 0x004f68000c1e1900 */
[----:B---3--:R-:W4:Y:S01]  /*05d0*/  @!P6 LDG.E R18, desc[UR4][R18.64+0x20] ;  /* 0x000020041212e981 */ /* 0x008f22000c1e1900 */
[----:B------:R-:W1:Y:S01]  /*05e0*/  @P3 LDC.64 R12, c[0x0][0x390] ;  /* 0x0000e400ff0c3b82 */ /* 0x000e620000000a00 */
[----:B------:R-:W-:-:S02]  /*05f0*/  VIADD R25, R3, 0x1 ;  /* 0x0000000103197836 */ /* 0x000fc40000000000 */
[----:B------:R-:W-:-:S05]  /*0600*/  IMAD.IADD R24, R2, 0x1, R23 ;  /* 0x0000000102187824 */ /* 0x000fca00078e0217 */
[----:B------:R-:W2:Y:S01]  /*0610*/  @P0 LDC.64 R26, c[0x0][0x390] ;  /* 0x0000e400ff1a0b82 */ /* 0x000ea20000000a00 */
[----:B0-----:R-:W-:-:S06]  /*0620*/  @P4 IMAD.WIDE R20, R24, 0x4, R20 ;  /* 0x0000000418144825 */ /* 0x001fcc00078e0214 */
[----:B------:R-:W3:Y:S04]  /*0630*/  @P4 LDG.E R21, desc[UR4][R20.64] ;  /* 0x0000000414154981 */ /* 0x000ee8000c1e1900 */
[----:B-1----:R-:W3:Y:S04]  /*0640*/  @P3 LDG.E R12, desc[UR4][R12.64+0x28] ;  /* 0x000028040c0c3981 */ /* 0x002ee8000c1e1900 */
[----:B--2---:R-:W2:Y:S01]  /*0650*/  @P0 LDG.E R27, desc[UR4][R26.64+0x38] ;  /* 0x000038041a1b0981 */ /* 0x004ea2000c1e1900 */
[----:B-----5:R-:W-:Y:S01]  /*0660*/  @!P5 FFMA R0, R7, R16, R0 ;  /* 0x000000100700d223 */ /* 0x020fe20000000000 */
[----:B------:R-:W-:-:S03]  /*0670*/  ISETP.GE.U32.OR P5, PT, R5, UR7, !P0 ;  /* 0x0000000705007c0c */ /* 0x000fc6000c7a6470 */
[----:B----4-:R-:W-:Y:S01]  /*0680*/  @!P6 FFMA R0, R11, R18, R0 ;  /* 0x000000120b00e223 */ /* 0x010fe20000000000 */
[----:B------:R-:W-:Y:S01]  /*0690*/  IADD3 R10, P6, PT, R2, R23, RZ ;  /* 0x00000017020a7210 */ /* 0x000fe20007fde0ff */
[----:B------:R-:W-:-:S03]  /*06a0*/  VIADD R5, R23, UR6 ;  /* 0x0000000617057c36 */ /* 0x000fc60008000000 */
[----:B------:R-:W-:Y:S02]  /*06b0*/  LEA.HI.X.SX32 R11, R23, R4, 0x1, P6 ;  /* 0x00000004170b7211 */ /* 0x000fe400030f0eff */
[----:B------:R-:W-:-:S03]  /*06c0*/  LEA R14, P6, R10, UR8, 0x2 ;  /* 0x000000080a0e7c11 */ /* 0x000fc6000f8c10ff */
[----:B------:R-:W4:Y:S01]  /*06d0*/  @!P5 LDG.E R9, desc[UR4][R8.64+0x8] ;  /* 0x000008040809d981 */ /* 0x000f22000c1e1900 */
[----:B------:R-:W-:Y:S02]  /*06e0*/  LEA.HI.X R15, R10, UR9, R11, 0x2, P6 ;  /* 0x000000090a0f7c11 */ /* 0x000fe4000b0f140b */
[----:B------:R-:W-:Y:S01]  /*06f0*/  IADD3 R7, P6, PT, R2, R5, RZ ;  /* 0x0000000502077210 */ /* 0x000fe20007fde0ff */
[----:B------:R-:W0:Y:S02]  /*0700*/  @!P5 LDC.64 R10, c[0x0][0x390] ;  /* 0x0000e400ff0adb82 */ /* 0x000e240000000a00 */
[----:B------:R-:W5:Y:S01]  /*0710*/  @P1 LDG.E R13, desc[UR4][R14.64+-0x4] ;  /* 0xfffffc040e0d1981 */ /* 0x000f62000c1e1900 */
[----:B------:R-:W-:Y:S02]  /*0720*/  LEA.HI.X.SX32 R16, R5, R4, 0x1, P6 ;  /* 0x0000000405107211 */ /* 0x000fe400030f0eff */
[C---:B------:R-:W-:Y:S01]  /*0730*/  LEA R6, P6, R7.reuse, UR8, 0x2 ;  /* 0x0000000807067c11 */ /* 0x040fe2000f8c10ff */
[----:B------:R-:W2:Y:S03]  /*0740*/  @P2 LDG.E R8, desc[UR4][R14.64+0x4] ;  /* 0x000004040e082981 */ /* 0x000ea6000c1e1900 */
[----:B------:R-:W-:Y:S01]  /*0750*/  LEA.HI.X R7, R7, UR9, R16, 0x2, P6 ;  /* 0x0000000907077c11 */ /* 0x000fe2000b0f1410 */
[----:B------:R-:W1:Y:S01]  /*0760*/  @P4 LDC.64 R18, c[0x0][0x390] ;  /* 0x0000e400ff124b82 */ /* 0x000e620000000a00 */
[----:B------:R-:W-:Y:S01]  /*0770*/  ISETP.GE.U32.OR P6, PT, R25, UR7, !P3 ;  /* 0x0000000719007c0c */ /* 0x000fe2000dfc6470 */
[----:B------:R-:W2:Y:S06]  /*0780*/  @P0 LDG.E R20, desc[UR4][R14.64+0x8] ;  /* 0x000008040e140981 */ /* 0x000eac000c1e1900 */
[----:B------:R-:W3:Y:S01]  /*0790*/  @P1 LDC.64 R16, c[0x0][0x390] ;  /* 0x0000e400ff101b82 */ /* 0x000ee20000000a00 */
[----:B0-----:R-:W4:Y:S07]  /*07a0*/  @!P5 LDG.E R10, desc[UR4][R10.64+0x24] ;  /* 0x000024040a0ad981 */ /* 0x001f2e000c1e1900 */
[----:B------:R-:W0:Y:S08]  /*07b0*/  @P2 LDC.64 R22, c[0x0][0x390] ;  /* 0x0000e400ff162b82 */ /* 0x000e300000000a00 */
[----:B------:R-:W0:Y:S01]  /*07c0*/  @!P6 LDC.64 R28, c[0x0][0x390] ;  /* 0x0000e400ff1ceb82 */ /* 0x000e220000000a00 */
[----:B------:R-:W5:Y:S04]  /*07d0*/  @P3 LDG.E R11, desc[UR4][R14.64+-0x8] ;  /* 0xfffff8040e0b3981 */ /* 0x000f68000c1e1900 */
[----:B-1----:R-:W2:Y:S04]  /*07e0*/  @P4 LDG.E R18, desc[UR4][R18.64+0x30] ;  /* 0x0000300412124981 */ /* 0x002ea8000c1e1900 */
[----:B---3--:R-:W3:Y:S04]  /*07f0*/  @P1 LDG.E R16, desc[UR4][R16.64+0x2c] ;  /* 0x00002c0410101981 */ /* 0x008ee8000c1e1900 */
[----:B0-----:R-:W2:Y:S04]  /*0800*/  @P2 LDG.E R23, desc[UR4][R22.64+0x34] ;  /* 0x0000340416172981 */ /* 0x001ea8000c1e1900 */
[----:B------:R-:W2:Y:S04]  /*0810*/  @!P6 LDG.E R17, desc[UR4][R6.64+-0x8] ;  /* 0xfffff8040611e981 */ /* 0x000ea8000c1e1900 */
[----:B------:R-:W2:Y:S01]  /*0820*/  @!P6 LDG.E R28, desc[UR4][R28.64+0x3c] ;  /* 0x00003c041c1ce981 */ /* 0x000ea2000c1e1900 */
[----:B----4-:R-:W-:-:S04]  /*0830*/  @!P5 FFMA R0, R9, R10, R0 ;  /* 0x0000000a0900d223 */ /* 0x010fc80000000000 */
[----:B-----5:R-:W-:-:S04]  /*0840*/  @P3 FFMA R0, R11, R12, R0 ;  /* 0x0000000c0b003223 */ /* 0x020fc80000000000 */
[----:B---3--:R-:W-:-:S04]  /*0850*/  @P1 FFMA R0, R13, R16, R0 ;  /* 0x000000100d001223 */ /* 0x008fc80000000000 */
[----:B--2---:R-:W-:-:S04]  /*0860*/  @P4 FFMA R0, R21, R18, R0 ;  /* 0x0000001215004223 */ /* 0x004fc80000000000 */
[----:B------:R-:W-:-:S04]  /*0870*/  @P2 FFMA R0, R8, R23, R0 ;  /* 0x0000001708002223 */ /* 0x000fc80000000000 */
[----:B------:R-:W-:Y:S01]  /*0880*/  @P0 FFMA R0, R20, R27, R0 ;  /* 0x0000001b14000223 */ /* 0x000fe20000000000 */
[----:B------:R-:W-:-:S03]  /*0890*/  ISETP.GE.U32.OR P5, PT, R25, UR7, !P4 ;  /* 0x0000000719007c0c */ /* 0x000fc6000e7a6470 */
[----:B------:R-:W-:Y:S01]  /*08a0*/  @!P6 FFMA R0, R17, R28, R0 ;  /* 0x0000001c1100e223 */ /* 0x000fe20000000000 */
[----:B------:R-:W-:-:S09]  /*08b0*/  ISETP.GE.U32.OR P6, PT, R25, UR7, !P1 ;  /* 0x0000000719007c0c */ /* 0x000fd2000cfc6470 */
[----:B------:R-:W0:Y:S08]  /*08c0*/  @!P5 LDC.64 R10, c[0x0][0x380] ;  /* 0x0000e000ff0adb82 */ /* 0x000e300000000a00 */
[----:B------:R-:W1:Y:S08]  /*08d0*/  @!P6 LDC.64 R12, c[0x0][0x390] ;  /* 0x0000e400ff0ceb82 */ /* 0x000e700000000a00 */
[----:B------:R-:W2:Y:S01]  /*08e0*/  @!P5 LDC.64 R8, c[0x0][0x390] ;  /* 0x0000e400ff08db82 */ /* 0x000ea20000000a00 */
[----:B------:R-:W-:-:S04]  /*08f0*/  @!P5 IMAD.IADD R15, R2, 0x1, R5 ;  /* 0x00000001020fd824 */ /* 0x000fc800078e0205 */
[----:B0-----:R-:W-:Y:S02]  /*0900*/  @!P5 IMAD.WIDE R10, R15, 0x4, R10 ;  /* 0x000000040f0ad825 */ /* 0x001fe400078e020a */
[----:B------:R-:W3:Y:S04]  /*0910*/  @!P6 LDG.E R15, desc[UR4][R6.64+-0x4] ;  /* 0xfffffc04060fe981 */ /* 0x000ee8000c1e1900 */
[----:B------:R-:W4:Y:S04]  /*0920*/  @!P5 LDG.E R11, desc[UR4][R10.64] ;  /* 0x000000040a0bd981 */ /* 0x000f28000c1e1900 */
[----:B-1----:R-:W3:Y:S04]  /*0930*/  @!P6 LDG.E R12, desc[UR4][R12.64+0x40] ;  /* 0x000040040c0ce981 */ /* 0x002ee8000c1e1900 */
[----:B--2---:R-:W4:Y:S01]  /*0940*/  @!P5 LDG.E R8, desc[UR4][R8.64+0x44] ;  /* 0x000044040808d981 */ /* 0x004f22000c1e1900 */
[----:B------:R-:W-:-:S02]  /*0950*/  VIADD R27, R5, UR6 ;  /* 0x00000006051b7c36 */ /* 0x000fc40008000000 */
[----:B------:R-:W-:-:S05]  /*0960*/  VIADD R3, R3, 0x2 ;  /* 0x0000000203037836 */ /* 0x000fca0000000000 */
[C---:B------:R-:W-:Y:S02]  /*0970*/  ISETP.GE.U32.OR P3, PT, R3.reuse, UR7, !P3 ;  /* 0x0000000703007c0c */ /* 0x040fe4000df66470 */
[C---:B------:R-:W-:Y:S02]  /*0980*/  ISETP.GE.U32.OR P4, PT, R3.reuse, UR7, !P4 ;  /* 0x0000000703007c0c */ /* 0x040fe4000e786470 */
[----:B------:R-:W-:-:S09]  /*0990*/  ISETP.GE.U32.OR P1, PT, R3, UR7, !P1 ;  /* 0x0000000703007c0c */ /* 0x000fd2000cf26470 */
[----:B------:R-:W0:Y:S08]  /*09a0*/  @!P3 LDC.64 R18, c[0x0][0x390] ;  /* 0x0000e400ff12bb82 */ /* 0x000e300000000a00 */
[----:B------:R-:W1:Y:S01]  /*09b0*/  @!P4 LDC.64 R16, c[0x0][0x380] ;  /* 0x0000e000ff10cb82 */ /* 0x000e620000000a00 */
[----:B0-----:R-:W2:Y:S01]  /*09c0*/  @!P3 LDG.E R18, desc[UR4][R18.64+0x50] ;  /* 0x000050041212b981 */ /* 0x001ea2000c1e1900 */
[----:B---3--:R-:W-:Y:S01]  /*09d0*/  @!P6 FFMA R0, R15, R12, R0 ;  /* 0x0000000c0f00e223 */ /* 0x008fe20000000000 */
[----:B------:R-:W-:-:S04]  /*09e0*/  IADD3 R5, P6, PT, R2, R27, RZ ;  /* 0x0000001b02057210 */ /* 0x000fc80007fde0ff */
[----:B------:R-:W-:Y:S01]  /*09f0*/  LEA.HI.X.SX32 R14, R27, R4, 0x1, P6 ;  /* 0x000000041b0e7211 */ /* 0x000fe200030f0eff */
[----:B----4-:R-:W-:Y:S01]  /*0a00*/  @!P5 FFMA R0, R11, R8, R0 ;  /* 0x000000080b00d223 */ /* 0x010fe20000000000 */
[----:B------:R-:W-:Y:S02]  /*0a10*/  LEA R4, P6, R5, UR8, 0x2 ;  /* 0x0000000805047c11 */ /* 0x000fe4000f8c10ff */
[----:B------:R-:W-:Y:S02]  /*0a20*/  ISETP.GE.U32.OR P5, PT, R25, UR7, !P2 ;  /* 0x0000000719007c0c */ /* 0x000fe4000d7a6470 */
[----:B------:R-:W-:Y:S02]  /*0a30*/  LEA.HI.X R5, R5, UR9, R14, 0x2, P6 ;  /* 0x0000000905057c11 */ /* 0x000fe4000b0f140e */
[----:B------:R-:W-:Y:S02]  /*0a40*/  ISETP.GE.U32.OR P6, PT, R25, UR7, !P0 ;  /* 0x0000000719007c0c */ /* 0x000fe4000c7c6470 */
[----:B------:R-:W-:-:S07]  /*0a50*/  ISETP.GE.U32.OR P2, PT, R3, UR7, !P2 ;  /* 0x0000000703007c0c */ /* 0x000fce000d746470 */
[----:B------:R-:W0:Y:S01]  /*0a60*/  @!P5 LDC.64 R28, c[0x0][0x390] ;  /* 0x0000e400ff1cdb82 */ /* 0x000e220000000a00 */
[----:B------:R-:W-:Y:S01]  /*0a70*/  ISETP.GE.U32.OR P0, PT, R3, UR7, !P0 ;  /* 0x0000000703007c0c */ /* 0x000fe2000c706470 */
[----:B------:R-:W-:Y:S01]  /*0a80*/  @!P4 IMAD.IADD R27, R2, 0x1, R27 ;  /* 0x00000001021bc824 */ /* 0x000fe200078e021b */
[----:B------:R-:W3:Y:S04]  /*0a90*/  @!P5 LDG.E R3, desc[UR4][R6.64+0x4] ;  /* 0x000004040603d981 */ /* 0x000ee8000c1e1900 */
[----:B------:R4:W5:Y:S01]  /*0aa0*/  @!P6 LDG.E R23, desc[UR4][R6.64+0x8] ;  /* 0x000008040617e981 */ /* 0x000962000c1e1900 */
[----:B------:R-:W1:Y:S03]  /*0ab0*/  @!P6 LDC.64 R20, c[0x0][0x390] ;  /* 0x0000e400ff14eb82 */ /* 0x000e660000000a00 */
[----:B------:R-:W2:Y:S05]  /*0ac0*/  @!P3 LDG.E R25, desc[UR4][R4.64+-0x8] ;  /* 0xfffff8040419b981 */ /* 0x000eaa000c1e1900 */
[----:B------:R-:W4:Y:S08]  /*0ad0*/  @!P1 LDC.64 R14, c[0x0][0x390] ;  /* 0x0000e400ff0e9b82 */ /* 0x000f300000000a00 */
[----:B------:R-:W4:Y:S01]  /*0ae0*/  @!P4 LDC.64 R10, c[0x0][0x390] ;  /* 0x0000e400ff0acb82 */ /* 0x000f220000000a00 */
[----:B0-----:R-:W3:Y:S07]  /*0af0*/  @!P5 LDG.E R22, desc[UR4][R28.64+0x48] ;  /* 0x000048041c16d981 */ /* 0x001eee000c1e1900 */
[----:B------:R-:W0:Y:S01]  /*0b00*/  @!P2 LDC.64 R12, c[0x0][0x390] ;  /* 0x0000e400ff0cab82 */ /* 0x000e220000000a00 */
[----:B-1----:R-:W5:Y:S07]  /*0b10*/  @!P6 LDG.E R20, desc[UR4][R20.64+0x4c] ;  /* 0x00004c041414e981 */ /* 0x002f6e000c1e1900 */
[----:B------:R-:W1:Y:S01]  /*0b20*/  @!P0 LDC.64 R8, c[0x0][0x390] ;  /* 0x0000e400ff088b82 */ /* 0x000e620000000a00 */
[----:B------:R-:W-:Y:S01]  /*0b30*/  @!P4 IMAD.WIDE R16, R27, 0x4, R16 ;  /* 0x000000041b10c825 */ /* 0x000fe200078e0210 */
[----:B----4-:R-:W4:Y:S04]  /*0b40*/  @!P1 LDG.E R14, desc[UR4][R14.64+0x54] ;  /* 0x000054040e0e9981 */ /* 0x010f28000c1e1900 */
[----:B------:R-:W4:Y:S02]  /*0b50*/  @!P1 LDG.E R27, desc[UR4][R4.64+-0x4] ;  /* 0xfffffc04041b9981 */ /* 0x000f24000c1e1900 */
[----:B------:R-:W1:Y:S02]  /*0b60*/  LDC.64 R6, c[0x0][0x388] ;  /* 0x0000e200ff067b82 */ /* 0x000e640000000a00 */
[----:B------:R-:W4:Y:S04]  /*0b70*/  @!P4 LDG.E R17, desc[UR4][R16.64] ;  /* 0x000000041011c981 */ /* 0x000f28000c1e1900 */
[----:B------:R-:W4:Y:S04]  /*0b80*/  @!P4 LDG.E R10, desc[UR4][R10.64+0x58] ;  /* 0x000058040a0ac981 */ /* 0x000f28000c1e1900 */
[----:B0-----:R-:W4:Y:S04]  /*0b90*/  @!P2 LDG.E R12, desc[UR4][R12.64+0x5c] ;  /* 0x00005c040c0ca981 */ /* 0x001f28000c1e1900 */
[----:B------:R-:W4:Y:S04]  /*0ba0*/  @!P2 LDG.E R29, desc[UR4][R4.64+0x4] ;  /* 0x00000404041da981 */ /* 0x000f28000c1e1900 */
[----:B------:R-:W4:Y:S04]  /*0bb0*/  @!P0 LDG.E R21, desc[UR4][R4.64+0x8] ;  /* 0x0000080404158981 */ /* 0x000f28000c1e1900 */
[----:B-1----:R-:W4:Y:S01]  /*0bc0*/  @!P0 LDG.E R8, desc[UR4][R8.64+0x60] ;  /* 0x0000600408088981 */ /* 0x002f22000c1e1900 */
[----:B------:R-:W-:-:S04]  /*0bd0*/  IMAD.WIDE R6, R24, 0x4, R6 ;  /* 0x0000000418067825 */ /* 0x000fc800078e0206 */
[----:B---3--:R-:W-:-:S04]  /*0be0*/  @!P5 FFMA R0, R3, R22, R0 ;  /* 0x000000160300d223 */ /* 0x008fc80000000000 */
[----:B-----5:R-:W-:-:S04]  /*0bf0*/  @!P6 FFMA R0, R23, R20, R0 ;  /* 0x000000141700e223 */ /* 0x020fc80000000000 */
[----:B--2---:R-:W-:-:S04]  /*0c00*/  @!P3 FFMA R0, R25, R18, R0 ;  /* 0x000000121900b223 */ /* 0x004fc80000000000 */
[----:B----4-:R-:W-:-:S04]  /*0c10*/  @!P1 FFMA R0, R27, R14, R0 ;  /* 0x0000000e1b009223 */ /* 0x010fc80000000000 */
[----:B------:R-:W-:-:S04]  /*0c20*/  @!P4 FFMA R0, R17, R10, R0 ;  /* 0x0000000a1100c223 */ /* 0x000fc80000000000 */
[----:B------:R-:W-:-:S04]  /*0c30*/  @!P2 FFMA R0, R29, R12, R0 ;  /* 0x0000000c1d00a223 */ /* 0x000fc80000000000 */
[----:B------:R-:W-:-:S05]  /*0c40*/  @!P0 FFMA R0, R21, R8, R0 ;  /* 0x0000000815008223 */ /* 0x000fca0000000000 */
[----:B------:R-:W-:Y:S01]  /*0c50*/  STG.E desc[UR4][R6.64], R0 ;  /* 0x0000000006007986 */ /* 0x000fe2000c101904 */
[----:B------:R-:W-:Y:S05]  /*0c60*/  EXIT ;  /* 0x000000000000794d */ /* 0x000fea0003800000 */
.L_x_7:
        /* <DEDUP_REMOVED lines=9> */
.L_x_9:


//--------------------- .nv.shared._Z12conv2d_tiledPfS_S_ii --------------------------
	.section	.nv.shared._Z12conv2d_tiledPfS_S_ii,"aw",@nobits
	.sectionflags	@""
	.align	4
.nv.shared._Z12conv2d_tiledPfS_S_ii:
	.zero		2624


//--------------------- .nv.shared.reserved.0     --------------------------
	.section	.nv.shared.reserved.0,"aw",@nobits
	.weak		__nv_reservedSMEM_offset_0_alias
	.size		__nv_reservedSMEM_offset_0_alias, 0, 64
	.other		__nv_reservedSMEM_offset_0_alias,@"STO_CUDA_RESERVED_SHARED STV_DEFAULT"
__nv_reservedSMEM_offset_0_alias:
	.zero		0
	.zero		64


//--------------------- .nv.constant0._Z12conv2d_tiledPfS_S_ii --------------------------
	.section	.nv.constant0._Z12conv2d_tiledPfS_S_ii,"a",@progbits
	.sectionflags	@""
	.align	4
.nv.constant0._Z12conv2d_tiledPfS_S_ii:
	.zero		928


//--------------------- .nv.constant0._Z12conv2d_naivePfS_S_ii --------------------------
	.section	.nv.constant0._Z12conv2d_naivePfS_S_ii,"a",@progbits
	.sectionflags	@""
	.align	4
.nv.constant0._Z12conv2d_naivePfS_S_ii:
	.zero		928


//--------------------- SYMBOLS --------------------------

	.type		.nv.reservedSmem.offset0,@object
	.size		.nv.reservedSmem.offset0,0x4
	.type		.nv.reservedSmem.cap,@object
	.size		.nv.reservedSmem.cap,0x4
